	.target	sm_90a

	.elftype	@"ET_EXEC"


//--------------------- .note.nv.tkinfo           --------------------------
	.section	.note.nv.tkinfo,"",@"SHT_NOTE"
	.sectionflags	@"SHF_NOTE_NV_TKINFO"
	.tkinfo
        /*0018*/ 	.word	0x00000002
        /*0030*/ 	.string	""
        /*0030*/ 	.string	"ptxas"
        /*0030*/ 	.string	"Cuda compilation tools, release 13.0, V13.0.88"
        /*0030*/ 	.string	"Build cuda_13.0.r13.0/compiler.36424714_0"
        /*0030*/ 	.string	"-arch sm_90a -m 64 "



//--------------------- .note.nv.cuinfo           --------------------------
	.section	.note.nv.cuinfo,"",@"SHT_NOTE"
	.sectionflags	@"SHF_NOTE_NV_CUINFO"
        /*0018*/ 	.short	0x0002
        /*001a*/ 	.short	0x005a
        /*001c*/ 	.short	0x0082
	.zero		2


//--------------------- .nv.info                  --------------------------
	.section	.nv.info,"",@"SHT_CUDA_INFO"
	.align	4


	//----- nvinfo : EIATTR_REGCOUNT
	.align		4
        /*0000*/ 	.byte	0x04, 0x2f
        /*0002*/ 	.short	(.L_15 - .L_14)
	.align		4
.L_14:
        /*0004*/ 	.word	index@(_ZN7cutlass13device_kernelINS_4gemm6kernel13GemmUniversalIN4cute5tupleIJiiiiEEENS1_10collective13CollectiveMmaINS1_34MainloopSm90TmaGmmaWarpSpecializedILi5ENS5_IJNS4_1CILi1EEENSA_ILi2EEESB_EEENS1_32KernelTmaWarpSpecializedPingpongEEENS5_IJNSA_ILi64EEENSA_ILi256EEENSA_ILi32EEEEEENS_10tfloat32_tENS5_IJlSB_lEEESK_SL_NS4_8TiledMMAINS4_8MMA_AtomIJNS4_4SM904GMMA30MMA_64x256x8_F32TF32TF32_SS_TNILNSP_7ScaleInE1ELSR_1EEEEEENS4_6LayoutINS5_IJSB_SB_SB_EEENS5_IJNSA_ILi0EEESW_SW_EEEEENS5_IJNS4_10UnderscoreESZ_SZ_EEEEENS4_23SM90_TMA_LOAD_MULTICASTENS4_14ComposedLayoutINS4_7SwizzleILi3ELi4ELi3EEENS4_18smem_ptr_flag_bitsILi32EEENSU_INS5_IJNSA_ILi8EEESI_EEENS5_IJSI_SB_EEEEEEEvNS4_8identityENS4_13SM90_TMA_LOADES1C_vS1D_EENS_8epilogue10collective6detail29Sm90TmaWarpSpecializedAdapterINS1H_15DefaultEpilogueISK_SL_SL_NS1G_6thread17LinearCombinationISK_Li1EffLNS1L_9ScaleType4KindE0ELNS_15FloatRoundStyleE2ESK_EENS1_15EpilogueDefaultEEEEEvvEEEEvNT_6ParamsE)
        /*0008*/ 	.word	0x000000a8


	//----- nvinfo : EIATTR_FRAME_SIZE
	.align		4
.L_15:
        /*000c*/ 	.byte	0x04, 0x11
        /*000e*/ 	.short	(.L_17 - .L_16)
	.align		4
.L_16:
        /*0010*/ 	.word	index@(_ZN7cutlass13device_kernelINS_4gemm6kernel13GemmUniversalIN4cute5tupleIJiiiiEEENS1_10collective13CollectiveMmaINS1_34MainloopSm90TmaGmmaWarpSpecializedILi5ENS5_IJNS4_1CILi1EEENSA_ILi2EEESB_EEENS1_32KernelTmaWarpSpecializedPingpongEEENS5_IJNSA_ILi64EEENSA_ILi256EEENSA_ILi32EEEEEENS_10tfloat32_tENS5_IJlSB_lEEESK_SL_NS4_8TiledMMAINS4_8MMA_AtomIJNS4_4SM904GMMA30MMA_64x256x8_F32TF32TF32_SS_TNILNSP_7ScaleInE1ELSR_1EEEEEENS4_6LayoutINS5_IJSB_SB_SB_EEENS5_IJNSA_ILi0EEESW_SW_EEEEENS5_IJNS4_10UnderscoreESZ_SZ_EEEEENS4_23SM90_TMA_LOAD_MULTICASTENS4_14ComposedLayoutINS4_7SwizzleILi3ELi4ELi3EEENS4_18smem_ptr_flag_bitsILi32EEENSU_INS5_IJNSA_ILi8EEESI_EEENS5_IJSI_SB_EEEEEEEvNS4_8identityENS4_13SM90_TMA_LOADES1C_vS1D_EENS_8epilogue10collective6detail29Sm90TmaWarpSpecializedAdapterINS1H_15DefaultEpilogueISK_SL_SL_NS1G_6thread17LinearCombinationISK_Li1EffLNS1L_9ScaleType4KindE0ELNS_15FloatRoundStyleE2ESK_EENS1_15EpilogueDefaultEEEEEvvEEEEvNT_6ParamsE)
        /*0014*/ 	.word	0x00000008


	//----- nvinfo : EIATTR_MIN_STACK_SIZE
	.align		4
.L_17:
        /*0018*/ 	.byte	0x04, 0x12
        /*001a*/ 	.short	(.L_19 - .L_18)
	.align		4
.L_18:
        /*001c*/ 	.word	index@(_ZN7cutlass13device_kernelINS_4gemm6kernel13GemmUniversalIN4cute5tupleIJiiiiEEENS1_10collective13CollectiveMmaINS1_34MainloopSm90TmaGmmaWarpSpecializedILi5ENS5_IJNS4_1CILi1EEENSA_ILi2EEESB_EEENS1_32KernelTmaWarpSpecializedPingpongEEENS5_IJNSA_ILi64EEENSA_ILi256EEENSA_ILi32EEEEEENS_10tfloat32_tENS5_IJlSB_lEEESK_SL_NS4_8TiledMMAINS4_8MMA_AtomIJNS4_4SM904GMMA30MMA_64x256x8_F32TF32TF32_SS_TNILNSP_7ScaleInE1ELSR_1EEEEEENS4_6LayoutINS5_IJSB_SB_SB_EEENS5_IJNSA_ILi0EEESW_SW_EEEEENS5_IJNS4_10UnderscoreESZ_SZ_EEEEENS4_23SM90_TMA_LOAD_MULTICASTENS4_14ComposedLayoutINS4_7SwizzleILi3ELi4ELi3EEENS4_18smem_ptr_flag_bitsILi32EEENSU_INS5_IJNSA_ILi8EEESI_EEENS5_IJSI_SB_EEEEEEEvNS4_8identityENS4_13SM90_TMA_LOADES1C_vS1D_EENS_8epilogue10collective6detail29Sm90TmaWarpSpecializedAdapterINS1H_15DefaultEpilogueISK_SL_SL_NS1G_6thread17LinearCombinationISK_Li1EffLNS1L_9ScaleType4KindE0ELNS_15FloatRoundStyleE2ESK_EENS1_15EpilogueDefaultEEEEEvvEEEEvNT_6ParamsE)
        /*0020*/ 	.word	0x00000008
.L_19:


//--------------------- .nv.compat                --------------------------
	.section	.nv.compat,"",@"SHT_CUDA_COMPAT_INFO"
	.align	4
        /*0000*/ 	.byte	0x02, 0x09, 0x01, 0x00, 0x02, 0x02, 0x04, 0x00, 0x02, 0x05, 0x05, 0x00, 0x03, 0x07, 0x01, 0x01
        /*0010*/ 	.byte	0x02, 0x03, 0x01, 0x00, 0x02, 0x06, 0x01, 0x00, 0x04, 0x0b, 0x08, 0x00, 0x00, 0x00, 0x00, 0x00
        /*0020*/ 	.byte	0x00, 0x00, 0x00, 0x00


//--------------------- .nv.info._ZN7cutlass13device_kernelINS_4gemm6kernel13GemmUniversalIN4cute5tupleIJiiiiEEENS1_10collective13CollectiveMmaINS1_34MainloopSm90TmaGmmaWarpSpecializedILi5ENS5_IJNS4_1CILi1EEENSA_ILi2EEESB_EEENS1_32KernelTmaWarpSpecializedPingpongEEENS5_IJNSA_ILi64EEENSA_ILi256EEENSA_ILi32EEEEEENS_10tfloat32_tENS5_IJlSB_lEEESK_SL_NS4_8TiledMMAINS4_8MMA_AtomIJNS4_4SM904GMMA30MMA_64x256x8_F32TF32TF32_SS_TNILNSP_7ScaleInE1ELSR_1EEEEEENS4_6LayoutINS5_IJSB_SB_SB_EEENS5_IJNSA_ILi0EEESW_SW_EEEEENS5_IJNS4_10UnderscoreESZ_SZ_EEEEENS4_23SM90_TMA_LOAD_MULTICASTENS4_14ComposedLayoutINS4_7SwizzleILi3ELi4ELi3EEENS4_18smem_ptr_flag_bitsILi32EEENSU_INS5_IJNSA_ILi8EEESI_EEENS5_IJSI_SB_EEEEEEEvNS4_8identityENS4_13SM90_TMA_LOADES1C_vS1D_EENS_8epilogue10collective6detail29Sm90TmaWarpSpecializedAdapterINS1H_15DefaultEpilogueISK_SL_SL_NS1G_6thread17LinearCombinationISK_Li1EffLNS1L_9ScaleType4KindE0ELNS_15FloatRoundStyleE2ESK_EENS1_15EpilogueDefaultEEEEEvvEEEEvNT_6ParamsE --------------------------
	.section	.nv.info._ZN7cutlass13device_kernelINS_4gemm6kernel13GemmUniversalIN4cute5tupleIJiiiiEEENS1_10collective13CollectiveMmaINS1_34MainloopSm90TmaGmmaWarpSpecializedILi5ENS5_IJNS4_1CILi1EEENSA_ILi2EEESB_EEENS1_32KernelTmaWarpSpecializedPingpongEEENS5_IJNSA_ILi64EEENSA_ILi256EEENSA_ILi32EEEEEENS_10tfloat32_tENS5_IJlSB_lEEESK_SL_NS4_8TiledMMAINS4_8MMA_AtomIJNS4_4SM904GMMA30MMA_64x256x8_F32TF32TF32_SS_TNILNSP_7ScaleInE1ELSR_1EEEEEENS4_6LayoutINS5_IJSB_SB_SB_EEENS5_IJNSA_ILi0EEESW_SW_EEEEENS5_IJNS4_10UnderscoreESZ_SZ_EEEEENS4_23SM90_TMA_LOAD_MULTICASTENS4_14ComposedLayoutINS4_7SwizzleILi3ELi4ELi3EEENS4_18smem_ptr_flag_bitsILi32EEENSU_INS5_IJNSA_ILi8EEESI_EEENS5_IJSI_SB_EEEEEEEvNS4_8identityENS4_13SM90_TMA_LOADES1C_vS1D_EENS_8epilogue10collective6detail29Sm90TmaWarpSpecializedAdapterINS1H_15DefaultEpilogueISK_SL_SL_NS1G_6thread17LinearCombinationISK_Li1EffLNS1L_9ScaleType4KindE0ELNS_15FloatRoundStyleE2ESK_EENS1_15EpilogueDefaultEEEEEvvEEEEvNT_6ParamsE,"",@"SHT_CUDA_INFO"
	.sectionflags	@""
	.align	4


	//----- nvinfo : EIATTR_CUDA_API_VERSION
	.align		4
        /*0000*/ 	.byte	0x04, 0x37
        /*0002*/ 	.short	(.L_21 - .L_20)
.L_20:
        /*0004*/ 	.word	0x00000082


	//----- nvinfo : EIATTR_KPARAM_INFO
	.align		4
.L_21:
        /*0008*/ 	.byte	0x04, 0x17
        /*000a*/ 	.short	(.L_23 - .L_22)
.L_22:
        /*000c*/ 	.word	0x00000000
        /*0010*/ 	.short	0x0000
        /*0012*/ 	.short	0x0070
        /*0014*/ 	.byte	0x00, 0xf0, 0x01, 0x10


	//----- nvinfo : EIATTR_SPARSE_MMA_MASK
	.align		4
.L_23:
        /*0018*/ 	.byte	0x03, 0x50
        /*001a*/ 	.short	0x0000


	//----- nvinfo : EIATTR_MAXREG_COUNT
	.align		4
        /*001c*/ 	.byte	0x03, 0x1b
        /*001e*/ 	.short	0x00a8


	//----- nvinfo : EIATTR_NUM_BARRIERS
	.align		4
        /*0020*/ 	.byte	0x02, 0x4c
        /*0022*/ 	.byte	0x01
	.zero		1


	//----- nvinfo : EIATTR_EXTERNS
	.align		4
        /*0024*/ 	.byte	0x04, 0x0f
        /*0026*/ 	.short	(.L_25 - .L_24)


	//   ....[0]....
	.align		4
.L_24:
        /*0028*/ 	.word	index@(__assertfail)


	//----- nvinfo : EIATTR_ANNOTATIONS
	.align		4
.L_25:
        /*002c*/ 	.byte	0x04, 0x55
        /*002e*/ 	.short	(.L_27 - .L_26)


	//   ....[0]....
.L_26:
        /*0030*/ 	.word	0x00000001
        /*0034*/ 	.byte	0x60, 0x0d, 0x00, 0x00, 0x01, 0x00, 0x00, 0x00, 0xd0, 0x9e, 0x00, 0x00, 0x01, 0x00, 0x00, 0x00
        /*0044*/ 	.byte	0x50, 0xab, 0x00, 0x00


	//----- nvinfo : EIATTR_MERCURY_ISA_VERSION
	.align		4
.L_27:
        /*0048*/ 	.byte	0x03, 0x5f
        /*004a*/ 	.short	0x0101


	//----- nvinfo : EIATTR_INT_WARP_WIDE_INSTR_OFFSETS
	.align		4
        /*004c*/ 	.byte	0x04, 0x31
        /*004e*/ 	.short	(.L_29 - .L_28)


	//   ....[0]....
.L_28:
        /*0050*/ 	.word	0x000004f0


	//   ....[1]....
        /*0054*/ 	.word	0x00000530


	//   ....[2]....
        /*0058*/ 	.word	0x00000640


	//   ....[3]....
        /*005c*/ 	.word	0x00000660


	//   ....[4]....
        /*0060*/ 	.word	0x00000680


	//   ....[5]....
        /*0064*/ 	.word	0x000006a0


	//   ....[6]....
        /*0068*/ 	.word	0x00000760


	//   ....[7]....
        /*006c*/ 	.word	0x000007a0


	//   ....[8]....
        /*0070*/ 	.word	0x00002030


	//----- nvinfo : EIATTR_COOP_GROUP_MASK_REGIDS
	.align		4
.L_29:
        /*0074*/ 	.byte	0x04, 0x29
        /*0076*/ 	.short	(.L_31 - .L_30)


	//   ....[0]....
.L_30:
        /*0078*/ 	.word	0xffffffff


	//   ....[1]....
        /*007c*/ 	.word	0xffffffff


	//   ....[2]....
        /*0080*/ 	.word	0xffffffff


	//   ....[3]....
        /*0084*/ 	.word	0xffffffff


	//   ....[4]....
        /*0088*/ 	.word	0xffffffff


	//   ....[5]....
        /*008c*/ 	.word	0xffffffff


	//   ....[6]....
        /*0090*/ 	.word	0xffffffff


	//----- nvinfo : EIATTR_COOP_GROUP_INSTR_OFFSETS
	.align		4
.L_31:
        /*0094*/ 	.byte	0x04, 0x28
        /*0096*/ 	.short	(.L_33 - .L_32)


	//   ....[0]....
.L_32:
        /*0098*/ 	.word	0x00000070


	//   ....[1]....
        /*009c*/ 	.word	0x00000080


	//   ....[2]....
        /*00a0*/ 	.word	0x00000140


	//   ....[3]....
        /*00a4*/ 	.word	0x000002f0


	//   ....[4]....
        /*00a8*/ 	.word	0x00000330


	//   ....[5]....
        /*00ac*/ 	.word	0x000007f0


	//   ....[6]....
        /*00b0*/ 	.word	0x00000900


	//----- nvinfo : EIATTR_REG_RECONFIG
	.align		4
.L_33:
        /*00b4*/ 	.byte	0x01, 0x54
	.zero		2


	//----- nvinfo : EIATTR_SYSCALL_OFFSETS
	.align		4
        /*00b8*/ 	.byte	0x04, 0x46
        /*00ba*/ 	.short	(.L_35 - .L_34)


	//   ....[0]....
.L_34:
        /*00bc*/ 	.word	0x00001790


	//----- nvinfo : EIATTR_MBARRIER_INSTR_OFFSETS
	.align		4
.L_35:
        /*00c0*/ 	.byte	0x04, 0x39
        /*00c2*/ 	.short	(.L_37 - .L_36)


	//   ....[0]....
.L_36:
        /*00c4*/ 	.word	0x00000240
        /*00c8*/ 	.word	0x000000ff
        /*00cc*/ 	.word	0x00000000
        /*00d0*/ 	.short	0x0100
        /*00d2*/ 	.byte	0x08
	.zero		1


	//   ....[1]....
        /*00d4*/ 	.word	0x00000250
        /*00d8*/ 	.word	0x000000ff
        /*00dc*/ 	.word	0x00000028
        /*00e0*/ 	.short	0x0100
        /*00e2*/ 	.byte	0x08
	.zero		1


	//   ....[2]....
        /*00e4*/ 	.word	0x00000260
        /*00e8*/ 	.word	0x000000ff
        /*00ec*/ 	.word	0x00000008
        /*00f0*/ 	.short	0x0100
        /*00f2*/ 	.byte	0x08
	.zero		1


	//   ....[3]....
        /*00f4*/ 	.word	0x00000270
        /*00f8*/ 	.word	0x000000ff
        /*00fc*/ 	.word	0x00000030
        /*0100*/ 	.short	0x0100
        /*0102*/ 	.byte	0x08
	.zero		1


	//   ....[4]....
        /*0104*/ 	.word	0x00000280
        /*0108*/ 	.word	0x000000ff
        /*010c*/ 	.word	0x00000010
        /*0110*/ 	.short	0x0100
        /*0112*/ 	.byte	0x08
	.zero		1


	//   ....[5]....
        /*0114*/ 	.word	0x00000290
        /*0118*/ 	.word	0x000000ff
        /*011c*/ 	.word	0x00000038
        /*0120*/ 	.short	0x0100
        /*0122*/ 	.byte	0x08
	.zero		1


	//   ....[6]....
        /*0124*/ 	.word	0x000002a0
        /*0128*/ 	.word	0x000000ff
        /*012c*/ 	.word	0x00000018
        /*0130*/ 	.short	0x0100
        /*0132*/ 	.byte	0x08
	.zero		1


	//   ....[7]....
        /*0134*/ 	.word	0x000002b0
        /*0138*/ 	.word	0x000000ff
        /*013c*/ 	.word	0x00000040
        /*0140*/ 	.short	0x0100
        /*0142*/ 	.byte	0x08
	.zero		1


	//   ....[8]....
        /*0144*/ 	.word	0x000002c0
        /*0148*/ 	.word	0x000000ff
        /*014c*/ 	.word	0x00000020
        /*0150*/ 	.short	0x0100
        /*0152*/ 	.byte	0x08
	.zero		1


	//   ....[9]....
        /*0154*/ 	.word	0x000002d0
        /*0158*/ 	.word	0x000000ff
        /*015c*/ 	.word	0x00000048
        /*0160*/ 	.short	0x0100
        /*0162*/ 	.byte	0x08
	.zero		1


	//   ....[10]....
        /*0164*/ 	.word	0x000007d0
        /*0168*/ 	.word	0x000000ff
        /*016c*/ 	.word	0x00000080
        /*0170*/ 	.short	0x0100
        /*0172*/ 	.byte	0x08
	.zero		1


	//   ....[11]....
        /*0174*/ 	.word	0x00000860
        /*0178*/ 	.word	0x000000ff
        /*017c*/ 	.word	0x00000088
        /*0180*/ 	.short	0x0100
        /*0182*/ 	.byte	0x08
	.zero		1


	//   ....[12]....
        /*0184*/ 	.word	0x00000880
        /*0188*/ 	.word	0x000000ff
        /*018c*/ 	.word	0x00000060
        /*0190*/ 	.short	0x0100
        /*0192*/ 	.byte	0x09
	.zero		1


	//   ....[13]....
        /*0194*/ 	.word	0x00000890
        /*0198*/ 	.word	0x000000ff
        /*019c*/ 	.word	0x00000068
        /*01a0*/ 	.short	0x0100
        /*01a2*/ 	.byte	0x09
	.zero		1


	//   ....[14]....
        /*01a4*/ 	.word	0x000008a0
        /*01a8*/ 	.word	0x000000ff
        /*01ac*/ 	.word	0x00000070
        /*01b0*/ 	.short	0x0100
        /*01b2*/ 	.byte	0x09
	.zero		1


	//   ....[15]....
        /*01b4*/ 	.word	0x000008b0
        /*01b8*/ 	.word	0x000000ff
        /*01bc*/ 	.word	0x00000078
        /*01c0*/ 	.short	0x0100
        /*01c2*/ 	.byte	0x09
	.zero		1


	//   ....[16]....
        /*01c4*/ 	.word	0x00001670
        /*01c8*/ 	.word	0x0000009f
        /*01cc*/ 	.word	0x00000000
        /*01d0*/ 	.short	0x010a
        /*01d2*/ 	.byte	0x2a
	.zero		1


	//   ....[17]....
        /*01d4*/ 	.word	0x00001810
        /*01d8*/ 	.word	0x00000003
        /*01dc*/ 	.word	0x00000000
        /*01e0*/ 	.short	0x010a
        /*01e2*/ 	.byte	0x3f
	.zero		1


	//   ....[18]....
        /*01e4*/ 	.word	0x00001870
        /*01e8*/ 	.word	0x00000003
        /*01ec*/ 	.word	0x00000000
        /*01f0*/ 	.short	0x010a
        /*01f2*/ 	.byte	0x3f
	.zero		1


	//   ....[19]....
        /*01f4*/ 	.word	0x00001c00
        /*01f8*/ 	.word	0x000000ff
        /*01fc*/ 	.word	0x00000000
        /*0200*/ 	.short	0x010a
        /*0202*/ 	.byte	0x04
	.zero		1


	//   ....[20]....
        /*0204*/ 	.word	0x00001c40
        /*0208*/ 	.word	0x000000ff
        /*020c*/ 	.word	0x00000000
        /*0210*/ 	.short	0x010a
        /*0212*/ 	.byte	0x04
	.zero		1


	//   ....[21]....
        /*0214*/ 	.word	0x00001ed0
        /*0218*/ 	.word	0x00000005
        /*021c*/ 	.word	0x00000000
        /*0220*/ 	.short	0x0101
        /*0222*/ 	.byte	0x3f
	.zero		1


	//   ....[22]....
        /*0224*/ 	.word	0x00001fd0
        /*0228*/ 	.word	0x000000a0
        /*022c*/ 	.word	0x00000000
        /*0230*/ 	.short	0x0101
        /*0232*/ 	.byte	0x2d
	.zero		1


	//   ....[23]....
        /*0234*/ 	.word	0x000020d0
        /*0238*/ 	.word	0x00000003
        /*023c*/ 	.word	0x00000000
        /*0240*/ 	.short	0x0101
        /*0242*/ 	.byte	0x3f
	.zero		1


	//   ....[24]....
        /*0244*/ 	.word	0x00002190
        /*0248*/ 	.word	0x0000009f
        /*024c*/ 	.word	0x00000010
        /*0250*/ 	.short	0x010a
        /*0252*/ 	.byte	0x2a
	.zero		1


	//   ....[25]....
        /*0254*/ 	.word	0x00009ef0
        /*0258*/ 	.word	0x000000a2
        /*025c*/ 	.word	0x00000000
        /*0260*/ 	.short	0x0101
        /*0262*/ 	.byte	0x2d
	.zero		1


	//   ....[26]....
        /*0264*/ 	.word	0x0000a890
        /*0268*/ 	.word	0x0000000c
        /*026c*/ 	.word	0x00000028
        /*0270*/ 	.short	0x010a
        /*0272*/ 	.byte	0x3f
	.zero		1


	//   ....[27]....
        /*0274*/ 	.word	0x0000ac60
        /*0278*/ 	.word	0x00000004
        /*027c*/ 	.word	0x00000088
        /*0280*/ 	.short	0x0101
        /*0282*/ 	.byte	0x3f
	.zero		1


	//   ....[28]....
        /*0284*/ 	.word	0x0000b3e0
        /*0288*/ 	.word	0x00000007
        /*028c*/ 	.word	0x00000000
        /*0290*/ 	.short	0x010a
        /*0292*/ 	.byte	0x3f
	.zero		1


	//   ....[29]....
        /*0294*/ 	.word	0x0000b460
        /*0298*/ 	.word	0x00000009
        /*029c*/ 	.word	0x00000000
        /*02a0*/ 	.short	0x010a
        /*02a2*/ 	.byte	0x3f
	.zero		1


	//   ....[30]....
        /*02a4*/ 	.word	0x0000b4f0
        /*02a8*/ 	.word	0x00000006
        /*02ac*/ 	.word	0x00000000
        /*02b0*/ 	.short	0x010a
        /*02b2*/ 	.byte	0x3f
	.zero		1


	//   ....[31]....
        /*02b4*/ 	.word	0x0000b580
        /*02b8*/ 	.word	0x00000009
        /*02bc*/ 	.word	0x00000000
        /*02c0*/ 	.short	0x010a
        /*02c2*/ 	.byte	0x3f
	.zero		1


	//   ....[32]....
        /*02c4*/ 	.word	0x0000b610
        /*02c8*/ 	.word	0x00000003
        /*02cc*/ 	.word	0x00000000
        /*02d0*/ 	.short	0x010a
        /*02d2*/ 	.byte	0x3f
	.zero		1


	//   ....[33]....
        /*02d4*/ 	.word	0x0000b670
        /*02d8*/ 	.word	0x000000a1
        /*02dc*/ 	.word	0x00000000
        /*02e0*/ 	.short	0x010a
        /*02e2*/ 	.byte	0x3f
	.zero		1


	//   ....[34]....
        /*02e4*/ 	.word	0x0000b6c0
        /*02e8*/ 	.word	0x00000003
        /*02ec*/ 	.word	0x00000000
        /*02f0*/ 	.short	0x010a
        /*02f2*/ 	.byte	0x3f
	.zero		1


	//   ....[35]....
        /*02f4*/ 	.word	0x0000b720
        /*02f8*/ 	.word	0x00000005
        /*02fc*/ 	.word	0x00000000
        /*0300*/ 	.short	0x010a
        /*0302*/ 	.byte	0x3f
	.zero		1


	//   ....[36]....
        /*0304*/ 	.word	0x0000b770
        /*0308*/ 	.word	0x000000a1
        /*030c*/ 	.word	0x00000010
        /*0310*/ 	.short	0x010a
        /*0312*/ 	.byte	0x3f
	.zero		1


	//   ....[37]....
        /*0314*/ 	.word	0x0000b840
        /*0318*/ 	.word	0x0000000c
        /*031c*/ 	.word	0x00000028
        /*0320*/ 	.short	0x010a
        /*0322*/ 	.byte	0x3f
	.zero		1


	//   ....[38]....
        /*0324*/ 	.word	0x0000b910
        /*0328*/ 	.word	0x00000007
        /*032c*/ 	.word	0x00000000
        /*0330*/ 	.short	0x010a
        /*0332*/ 	.byte	0x3f
	.zero		1


	//   ....[39]....
        /*0334*/ 	.word	0x0000b960
        /*0338*/ 	.word	0x00000009
        /*033c*/ 	.word	0x00000000
        /*0340*/ 	.short	0x010a
        /*0342*/ 	.byte	0x3f
	.zero		1


	//   ....[40]....
        /*0344*/ 	.word	0x0000b9b0
        /*0348*/ 	.word	0x00000006
        /*034c*/ 	.word	0x00000000
        /*0350*/ 	.short	0x010a
        /*0352*/ 	.byte	0x3f
	.zero		1


	//   ....[41]....
        /*0354*/ 	.word	0x0000ba00
        /*0358*/ 	.word	0x00000009
        /*035c*/ 	.word	0x00000000
        /*0360*/ 	.short	0x010a
        /*0362*/ 	.byte	0x3f
	.zero		1


	//----- nvinfo : EIATTR_NUM_MBARRIERS
	.align		4
.L_37:
        /*0364*/ 	.byte	0x03, 0x38
        /*0366*/ 	.short	0x0010


	//----- nvinfo : EIATTR_EXIT_INSTR_OFFSETS
	.align		4
        /*0368*/ 	.byte	0x04, 0x1c
        /*036a*/ 	.short	(.L_39 - .L_38)


	//   ....[0]....
.L_38:
        /*036c*/ 	.word	0x000013a0


	//   ....[1]....
        /*0370*/ 	.word	0x00001400


	//   ....[2]....
        /*0374*/ 	.word	0x0000a580


	//   ....[3]....
        /*0378*/ 	.word	0x0000a5b0


	//   ....[4]....
        /*037c*/ 	.word	0x0000b660


	//----- nvinfo : EIATTR_MAX_THREADS
	.align		4
.L_39:
        /*0380*/ 	.byte	0x04, 0x05
        /*0382*/ 	.short	(.L_41 - .L_40)
.L_40:
        /*0384*/ 	.word	0x00000180
        /*0388*/ 	.word	0x00000001
        /*038c*/ 	.word	0x00000001


	//----- nvinfo : EIATTR_CRS_STACK_SIZE
	.align		4
.L_41:
        /*0390*/ 	.byte	0x04, 0x1e
        /*0392*/ 	.short	(.L_43 - .L_42)
.L_42:
        /*0394*/ 	.word	0x00000000


	//----- nvinfo : EIATTR_CBANK_PARAM_SIZE
	.align		4
.L_43:
        /*0398*/ 	.byte	0x03, 0x19
        /*039a*/ 	.short	0x0470


	//----- nvinfo : EIATTR_PARAM_CBANK
	.align		4
        /*039c*/ 	.byte	0x04, 0x0a
        /*039e*/ 	.short	(.L_45 - .L_44)
	.align		4
.L_44:
        /*03a0*/ 	.word	index@(.nv.constant0._ZN7cutlass13device_kernelINS_4gemm6kernel13GemmUniversalIN4cute5tupleIJiiiiEEENS1_10collective13CollectiveMmaINS1_34MainloopSm90TmaGmmaWarpSpecializedILi5ENS5_IJNS4_1CILi1EEENSA_ILi2EEESB_EEENS1_32KernelTmaWarpSpecializedPingpongEEENS5_IJNSA_ILi64EEENSA_ILi256EEENSA_ILi32EEEEEENS_10tfloat32_tENS5_IJlSB_lEEESK_SL_NS4_8TiledMMAINS4_8MMA_AtomIJNS4_4SM904GMMA30MMA_64x256x8_F32TF32TF32_SS_TNILNSP_7ScaleInE1ELSR_1EEEEEENS4_6LayoutINS5_IJSB_SB_SB_EEENS5_IJNSA_ILi0EEESW_SW_EEEEENS5_IJNS4_10UnderscoreESZ_SZ_EEEEENS4_23SM90_TMA_LOAD_MULTICASTENS4_14ComposedLayoutINS4_7SwizzleILi3ELi4ELi3EEENS4_18smem_ptr_flag_bitsILi32EEENSU_INS5_IJNSA_ILi8EEESI_EEENS5_IJSI_SB_EEEEEEEvNS4_8identityENS4_13SM90_TMA_LOADES1C_vS1D_EENS_8epilogue10collective6detail29Sm90TmaWarpSpecializedAdapterINS1H_15DefaultEpilogueISK_SL_SL_NS1G_6thread17LinearCombinationISK_Li1EffLNS1L_9ScaleType4KindE0ELNS_15FloatRoundStyleE2ESK_EENS1_15EpilogueDefaultEEEEEvvEEEEvNT_6ParamsE)
        /*03a4*/ 	.short	0x0210
        /*03a6*/ 	.short	0x0470


	//----- nvinfo : EIATTR_SW_WAR
	.align		4
.L_45:
        /*03a8*/ 	.byte	0x04, 0x36
        /*03aa*/ 	.short	(.L_47 - .L_46)
.L_46:
        /*03ac*/ 	.word	0x00000008
.L_47:


//--------------------- .nv.callgraph             --------------------------
	.section	.nv.callgraph,"",@"SHT_CUDA_CALLGRAPH"
	.align	4
	.sectionentsize	8
	.align		4
        /*0000*/ 	.word	0x00000000
	.align		4
        /*0004*/ 	.word	0xffffffff
	.align		4
        /*0008*/ 	.word	index@(_ZN7cutlass13device_kernelINS_4gemm6kernel13GemmUniversalIN4cute5tupleIJiiiiEEENS1_10collective13CollectiveMmaINS1_34MainloopSm90TmaGmmaWarpSpecializedILi5ENS5_IJNS4_1CILi1EEENSA_ILi2EEESB_EEENS1_32KernelTmaWarpSpecializedPingpongEEENS5_IJNSA_ILi64EEENSA_ILi256EEENSA_ILi32EEEEEENS_10tfloat32_tENS5_IJlSB_lEEESK_SL_NS4_8TiledMMAINS4_8MMA_AtomIJNS4_4SM904GMMA30MMA_64x256x8_F32TF32TF32_SS_TNILNSP_7ScaleInE1ELSR_1EEEEEENS4_6LayoutINS5_IJSB_SB_SB_EEENS5_IJNSA_ILi0EEESW_SW_EEEEENS5_IJNS4_10UnderscoreESZ_SZ_EEEEENS4_23SM90_TMA_LOAD_MULTICASTENS4_14ComposedLayoutINS4_7SwizzleILi3ELi4ELi3EEENS4_18smem_ptr_flag_bitsILi32EEENSU_INS5_IJNSA_ILi8EEESI_EEENS5_IJSI_SB_EEEEEEEvNS4_8identityENS4_13SM90_TMA_LOADES1C_vS1D_EENS_8epilogue10collective6detail29Sm90TmaWarpSpecializedAdapterINS1H_15DefaultEpilogueISK_SL_SL_NS1G_6thread17LinearCombinationISK_Li1EffLNS1L_9ScaleType4KindE0ELNS_15FloatRoundStyleE2ESK_EENS1_15EpilogueDefaultEEEEEvvEEEEvNT_6ParamsE)
	.align		4
        /*000c*/ 	.word	index@(__assertfail)
	.align		4
        /*0010*/ 	.word	0x00000000
	.align		4
        /*0014*/ 	.word	0xfffffffe
	.align		4
        /*0018*/ 	.word	0x00000000
	.align		4
        /*001c*/ 	.word	0xfffffffd
	.align		4
        /*0020*/ 	.word	0x00000000
	.align		4
        /*0024*/ 	.word	0xfffffffc


//--------------------- .nv.constant4             --------------------------
	.section	.nv.constant4,"a",@progbits
	.align	8
	.align		8
.nv.constant4:
        /*0000*/ 	.dword	__assertfail
	.align		8
        /*0008*/ 	.dword	__unnamed_1
	.align		8
        /*0010*/ 	.dword	_ZN39_INTERNAL_3e2a4eb6_4_k_cu_c547b844_62034cuda3std3__45__cpo5beginE
	.align		8
        /*0018*/ 	.dword	_ZN39_INTERNAL_3e2a4eb6_4_k_cu_c547b844_62034cuda3std3__45__cpo3endE
	.align		8
        /*0020*/ 	.dword	_ZN39_INTERNAL_3e2a4eb6_4_k_cu_c547b844_62034cuda3std3__45__cpo6cbeginE
	.align		8
        /*0028*/ 	.dword	_ZN39_INTERNAL_3e2a4eb6_4_k_cu_c547b844_62034cuda3std3__45__cpo4cendE
	.align		8
        /*0030*/ 	.dword	_ZN39_INTERNAL_3e2a4eb6_4_k_cu_c547b844_62034cuda3std3__441_GLOBAL__N__3e2a4eb6_4_k_cu_c547b844_62036ignoreE
	.align		8
        /*0038*/ 	.dword	_ZN39_INTERNAL_3e2a4eb6_4_k_cu_c547b844_62034cuda3std3__419piecewise_constructE
	.align		8
        /*0040*/ 	.dword	_ZN39_INTERNAL_3e2a4eb6_4_k_cu_c547b844_62034cuda3std3__48in_placeE
	.align		8
        /*0048*/ 	.dword	_ZN39_INTERNAL_3e2a4eb6_4_k_cu_c547b844_62034cuda3std6ranges3__45__cpo4swapE
	.align		8
        /*0050*/ 	.dword	_ZN39_INTERNAL_3e2a4eb6_4_k_cu_c547b844_62034cuda3std6ranges3__45__cpo9iter_moveE
	.align		8
        /*0058*/ 	.dword	_ZN39_INTERNAL_3e2a4eb6_4_k_cu_c547b844_62034cute7productE
	.align		8
        /*0060*/ 	.dword	_ZN39_INTERNAL_3e2a4eb6_4_k_cu_c547b844_62034cute1_E
	.align		8
        /*0068*/ 	.dword	$str$22
	.align		8
        /*0070*/ 	.dword	$str$23


//--------------------- .text._ZN7cutlass13device_kernelINS_4gemm6kernel13GemmUniversalIN4cute5tupleIJiiiiEEENS1_10collective13CollectiveMmaINS1_34MainloopSm90TmaGmmaWarpSpecializedILi5ENS5_IJNS4_1CILi1EEENSA_ILi2EEESB_EEENS1_32KernelTmaWarpSpecializedPingpongEEENS5_IJNSA_ILi64EEENSA_ILi256EEENSA_ILi32EEEEEENS_10tfloat32_tENS5_IJlSB_lEEESK_SL_NS4_8TiledMMAINS4_8MMA_AtomIJNS4_4SM904GMMA30MMA_64x256x8_F32TF32TF32_SS_TNILNSP_7ScaleInE1ELSR_1EEEEEENS4_6LayoutINS5_IJSB_SB_SB_EEENS5_IJNSA_ILi0EEESW_SW_EEEEENS5_IJNS4_10UnderscoreESZ_SZ_EEEEENS4_23SM90_TMA_LOAD_MULTICASTENS4_14ComposedLayoutINS4_7SwizzleILi3ELi4ELi3EEENS4_18smem_ptr_flag_bitsILi32EEENSU_INS5_IJNSA_ILi8EEESI_EEENS5_IJSI_SB_EEEEEEEvNS4_8identityENS4_13SM90_TMA_LOADES1C_vS1D_EENS_8epilogue10collective6detail29Sm90TmaWarpSpecializedAdapterINS1H_15DefaultEpilogueISK_SL_SL_NS1G_6thread17LinearCombinationISK_Li1EffLNS1L_9ScaleType4KindE0ELNS_15FloatRoundStyleE2ESK_EENS1_15EpilogueDefaultEEEEEvvEEEEvNT_6ParamsE --------------------------
	.section	.text._ZN7cutlass13device_kernelINS_4gemm6kernel13GemmUniversalIN4cute5tupleIJiiiiEEENS1_10collective13CollectiveMmaINS1_34MainloopSm90TmaGmmaWarpSpecializedILi5ENS5_IJNS4_1CILi1EEENSA_ILi2EEESB_EEENS1_32KernelTmaWarpSpecializedPingpongEEENS5_IJNSA_ILi64EEENSA_ILi256EEENSA_ILi32EEEEEENS_10tfloat32_tENS5_IJlSB_lEEESK_SL_NS4_8TiledMMAINS4_8MMA_AtomIJNS4_4SM904GMMA30MMA_64x256x8_F32TF32TF32_SS_TNILNSP_7ScaleInE1ELSR_1EEEEEENS4_6LayoutINS5_IJSB_SB_SB_EEENS5_IJNSA_ILi0EEESW_SW_EEEEENS5_IJNS4_10UnderscoreESZ_SZ_EEEEENS4_23SM90_TMA_LOAD_MULTICASTENS4_14ComposedLayoutINS4_7SwizzleILi3ELi4ELi3EEENS4_18smem_ptr_flag_bitsILi32EEENSU_INS5_IJNSA_ILi8EEESI_EEENS5_IJSI_SB_EEEEEEEvNS4_8identityENS4_13SM90_TMA_LOADES1C_vS1D_EENS_8epilogue10collective6detail29Sm90TmaWarpSpecializedAdapterINS1H_15DefaultEpilogueISK_SL_SL_NS1G_6thread17LinearCombinationISK_Li1EffLNS1L_9ScaleType4KindE0ELNS_15FloatRoundStyleE2ESK_EENS1_15EpilogueDefaultEEEEEvvEEEEvNT_6ParamsE,"ax",@progbits
	.align	128
.text._ZN7cutlass13device_kernelINS_4gemm6kernel13GemmUniversalIN4cute5tupleIJiiiiEEENS1_10collective13CollectiveMmaINS1_34MainloopSm90TmaGmmaWarpSpecializedILi5ENS5_IJNS4_1CILi1EEENSA_ILi2EEESB_EEENS1_32KernelTmaWarpSpecializedPingpongEEENS5_IJNSA_ILi64EEENSA_ILi256EEENSA_ILi32EEEEEENS_10tfloat32_tENS5_IJlSB_lEEESK_SL_NS4_8TiledMMAINS4_8MMA_AtomIJNS4_4SM904GMMA30MMA_64x256x8_F32TF32TF32_SS_TNILNSP_7ScaleInE1ELSR_1EEEEEENS4_6LayoutINS5_IJSB_SB_SB_EEENS5_IJNSA_ILi0EEESW_SW_EEEEENS5_IJNS4_10UnderscoreESZ_SZ_EEEEENS4_23SM90_TMA_LOAD_MULTICASTENS4_14ComposedLayoutINS4_7SwizzleILi3ELi4ELi3EEENS4_18smem_ptr_flag_bitsILi32EEENSU_INS5_IJNSA_ILi8EEESI_EEENS5_IJSI_SB_EEEEEEEvNS4_8identityENS4_13SM90_TMA_LOADES1C_vS1D_EENS_8epilogue10collective6detail29Sm90TmaWarpSpecializedAdapterINS1H_15DefaultEpilogueISK_SL_SL_NS1G_6thread17LinearCombinationISK_Li1EffLNS1L_9ScaleType4KindE0ELNS_15FloatRoundStyleE2ESK_EENS1_15EpilogueDefaultEEEEEvvEEEEvNT_6ParamsE:
        .type           _ZN7cutlass13device_kernelINS_4gemm6kernel13GemmUniversalIN4cute5tupleIJiiiiEEENS1_10collective13CollectiveMmaINS1_34MainloopSm90TmaGmmaWarpSpecializedILi5ENS5_IJNS4_1CILi1EEENSA_ILi2EEESB_EEENS1_32KernelTmaWarpSpecializedPingpongEEENS5_IJNSA_ILi64EEENSA_ILi256EEENSA_ILi32EEEEEENS_10tfloat32_tENS5_IJlSB_lEEESK_SL_NS4_8TiledMMAINS4_8MMA_AtomIJNS4_4SM904GMMA30MMA_64x256x8_F32TF32TF32_SS_TNILNSP_7ScaleInE1ELSR_1EEEEEENS4_6LayoutINS5_IJSB_SB_SB_EEENS5_IJNSA_ILi0EEESW_SW_EEEEENS5_IJNS4_10UnderscoreESZ_SZ_EEEEENS4_23SM90_TMA_LOAD_MULTICASTENS4_14ComposedLayoutINS4_7SwizzleILi3ELi4ELi3EEENS4_18smem_ptr_flag_bitsILi32EEENSU_INS5_IJNSA_ILi8EEESI_EEENS5_IJSI_SB_EEEEEEEvNS4_8identityENS4_13SM90_TMA_LOADES1C_vS1D_EENS_8epilogue10collective6detail29Sm90TmaWarpSpecializedAdapterINS1H_15DefaultEpilogueISK_SL_SL_NS1G_6thread17LinearCombinationISK_Li1EffLNS1L_9ScaleType4KindE0ELNS_15FloatRoundStyleE2ESK_EENS1_15EpilogueDefaultEEEEEvvEEEEvNT_6ParamsE,@function
        .size           _ZN7cutlass13device_kernelINS_4gemm6kernel13GemmUniversalIN4cute5tupleIJiiiiEEENS1_10collective13CollectiveMmaINS1_34MainloopSm90TmaGmmaWarpSpecializedILi5ENS5_IJNS4_1CILi1EEENSA_ILi2EEESB_EEENS1_32KernelTmaWarpSpecializedPingpongEEENS5_IJNSA_ILi64EEENSA_ILi256EEENSA_ILi32EEEEEENS_10tfloat32_tENS5_IJlSB_lEEESK_SL_NS4_8TiledMMAINS4_8MMA_AtomIJNS4_4SM904GMMA30MMA_64x256x8_F32TF32TF32_SS_TNILNSP_7ScaleInE1ELSR_1EEEEEENS4_6LayoutINS5_IJSB_SB_SB_EEENS5_IJNSA_ILi0EEESW_SW_EEEEENS5_IJNS4_10UnderscoreESZ_SZ_EEEEENS4_23SM90_TMA_LOAD_MULTICASTENS4_14ComposedLayoutINS4_7SwizzleILi3ELi4ELi3EEENS4_18smem_ptr_flag_bitsILi32EEENSU_INS5_IJNSA_ILi8EEESI_EEENS5_IJSI_SB_EEEEEEEvNS4_8identityENS4_13SM90_TMA_LOADES1C_vS1D_EENS_8epilogue10collective6detail29Sm90TmaWarpSpecializedAdapterINS1H_15DefaultEpilogueISK_SL_SL_NS1G_6thread17LinearCombinationISK_Li1EffLNS1L_9ScaleType4KindE0ELNS_15FloatRoundStyleE2ESK_EENS1_15EpilogueDefaultEEEEEvvEEEEvNT_6ParamsE,(.L_x_331 - _ZN7cutlass13device_kernelINS_4gemm6kernel13GemmUniversalIN4cute5tupleIJiiiiEEENS1_10collective13CollectiveMmaINS1_34MainloopSm90TmaGmmaWarpSpecializedILi5ENS5_IJNS4_1CILi1EEENSA_ILi2EEESB_EEENS1_32KernelTmaWarpSpecializedPingpongEEENS5_IJNSA_ILi64EEENSA_ILi256EEENSA_ILi32EEEEEENS_10tfloat32_tENS5_IJlSB_lEEESK_SL_NS4_8TiledMMAINS4_8MMA_AtomIJNS4_4SM904GMMA30MMA_64x256x8_F32TF32TF32_SS_TNILNSP_7ScaleInE1ELSR_1EEEEEENS4_6LayoutINS5_IJSB_SB_SB_EEENS5_IJNSA_ILi0EEESW_SW_EEEEENS5_IJNS4_10UnderscoreESZ_SZ_EEEEENS4_23SM90_TMA_LOAD_MULTICASTENS4_14ComposedLayoutINS4_7SwizzleILi3ELi4ELi3EEENS4_18smem_ptr_flag_bitsILi32EEENSU_INS5_IJNSA_ILi8EEESI_EEENS5_IJSI_SB_EEEEEEEvNS4_8identityENS4_13SM90_TMA_LOADES1C_vS1D_EENS_8epilogue10collective6detail29Sm90TmaWarpSpecializedAdapterINS1H_15DefaultEpilogueISK_SL_SL_NS1G_6thread17LinearCombinationISK_Li1EffLNS1L_9ScaleType4KindE0ELNS_15FloatRoundStyleE2ESK_EENS1_15EpilogueDefaultEEEEEvvEEEEvNT_6ParamsE)
        .other          _ZN7cutlass13device_kernelINS_4gemm6kernel13GemmUniversalIN4cute5tupleIJiiiiEEENS1_10collective13CollectiveMmaINS1_34MainloopSm90TmaGmmaWarpSpecializedILi5ENS5_IJNS4_1CILi1EEENSA_ILi2EEESB_EEENS1_32KernelTmaWarpSpecializedPingpongEEENS5_IJNSA_ILi64EEENSA_ILi256EEENSA_ILi32EEEEEENS_10tfloat32_tENS5_IJlSB_lEEESK_SL_NS4_8TiledMMAINS4_8MMA_AtomIJNS4_4SM904GMMA30MMA_64x256x8_F32TF32TF32_SS_TNILNSP_7ScaleInE1ELSR_1EEEEEENS4_6LayoutINS5_IJSB_SB_SB_EEENS5_IJNSA_ILi0EEESW_SW_EEEEENS5_IJNS4_10UnderscoreESZ_SZ_EEEEENS4_23SM90_TMA_LOAD_MULTICASTENS4_14ComposedLayoutINS4_7SwizzleILi3ELi4ELi3EEENS4_18smem_ptr_flag_bitsILi32EEENSU_INS5_IJNSA_ILi8EEESI_EEENS5_IJSI_SB_EEEEEEEvNS4_8identityENS4_13SM90_TMA_LOADES1C_vS1D_EENS_8epilogue10collective6detail29Sm90TmaWarpSpecializedAdapterINS1H_15DefaultEpilogueISK_SL_SL_NS1G_6thread17LinearCombinationISK_Li1EffLNS1L_9ScaleType4KindE0ELNS_15FloatRoundStyleE2ESK_EENS1_15EpilogueDefaultEEEEEvvEEEEvNT_6ParamsE,@"STO_CUDA_ENTRY STV_DEFAULT"
_ZN7cutlass13device_kernelINS_4gemm6kernel13GemmUniversalIN4cute5tupleIJiiiiEEENS1_10collective13CollectiveMmaINS1_34MainloopSm90TmaGmmaWarpSpecializedILi5ENS5_IJNS4_1CILi1EEENSA_ILi2EEESB_EEENS1_32KernelTmaWarpSpecializedPingpongEEENS5_IJNSA_ILi64EEENSA_ILi256EEENSA_ILi32EEEEEENS_10tfloat32_tENS5_IJlSB_lEEESK_SL_NS4_8TiledMMAINS4_8MMA_AtomIJNS4_4SM904GMMA30MMA_64x256x8_F32TF32TF32_SS_TNILNSP_7ScaleInE1ELSR_1EEEEEENS4_6LayoutINS5_IJSB_SB_SB_EEENS5_IJNSA_ILi0EEESW_SW_EEEEENS5_IJNS4_10UnderscoreESZ_SZ_EEEEENS4_23SM90_TMA_LOAD_MULTICASTENS4_14ComposedLayoutINS4_7SwizzleILi3ELi4ELi3EEENS4_18smem_ptr_flag_bitsILi32EEENSU_INS5_IJNSA_ILi8EEESI_EEENS5_IJSI_SB_EEEEEEEvNS4_8identityENS4_13SM90_TMA_LOADES1C_vS1D_EENS_8epilogue10collective6detail29Sm90TmaWarpSpecializedAdapterINS1H_15DefaultEpilogueISK_SL_SL_NS1G_6thread17LinearCombinationISK_Li1EffLNS1L_9ScaleType4KindE0ELNS_15FloatRoundStyleE2ESK_EENS1_15EpilogueDefaultEEEEEvvEEEEvNT_6ParamsE:
[----:B------:R-:W0:Y:S02]  /*0000*/  LDC R1, c[0x0][0x28] ;  /* 0x00000a00ff017b82 */ /* 0x000e240000000800 */
[----:B0-----:R-:W-:Y:S01]  /*0010*/  VIADD R1, R1, 0xfffffff8 ;  /* 0xfffffff801017836 */ /* 0x001fe20000000000 */
[----:B------:R-:W0:Y:S01]  /*0020*/  S2R R4, SR_TID.X ;  /* 0x0000000000047919 */ /* 0x000e220000002100 */
[----:B------:R-:W-:Y:S01]  /*0030*/  ELECT P0, URZ, PT ;  /* 0x00000000003f782f */ /* 0x000fe20003800000 */
[----:B------:R-:W-:Y:S01]  /*0040*/  BSSY B0, `(.L_x_0) ;  /* 0x000000f000007945 */ /* 0x000fe20003800000 */
[--C-:B0-----:R-:W-:Y:S02]  /*0050*/  SHF.R.U32.HI R0, RZ, 0x5, R4.reuse ;  /* 0x00000005ff007819 */ /* 0x101fe40000011604 */
[----:B------:R-:W-:-:S03]  /*0060*/  SHF.R.U32.HI R7, RZ, 0x7, R4 ;  /* 0x00000007ff077819 */ /* 0x000fc60000011604 */
[----:B------:R-:W0:Y:S04]  /*0070*/  SHFL.IDX PT, R2, R0, RZ, 0x1f ;  /* 0x00001fff00027589 */ /* 0x000e2800000e0000 */
[----:B------:R1:W2:Y:S01]  /*0080*/  SHFL.IDX PT, R10, R7, RZ, 0x1f ;  /* 0x00001fff070a7589 */ /* 0x0002a200000e0000 */
[----:B0-----:R-:W-:-:S13]  /*0090*/  ISETP.NE.OR P0, PT, R2, RZ, !P0 ;  /* 0x000000ff0200720c */ /* 0x001fda0004705670 */
[----:B-12---:R-:W-:Y:S05]  /*00a0*/  @P0 BRA `(.L_x_1) ;  /* 0x0000000000200947 */ /* 0x006fea0003800000 */
[----:B------:R-:W-:Y:S02]  /*00b0*/  ULDC.64 UR4, c[0x0][0x198] ;  /* 0x0000660000047ab9 */ /* 0x000fe40000000a00 */
[----:B------:R-:W-:Y:S02]  /*00c0*/  UIADD3 UR6, UP0, UR4, 0xf0, URZ ;  /* 0x000000f004067890 */ /* 0x000fe4000ff1e03f */
[----:B------:R-:W-:Y:S02]  /*00d0*/  UIADD3 UR4, UP1, UR4, 0x1f0, URZ ;  /* 0x000001f004047890 */ /* 0x000fe4000ff3e03f */
[----:B------:R-:W-:Y:S02]  /*00e0*/  UIADD3.X UR7, URZ, UR5, URZ, UP0, !UPT ;  /* 0x000000053f077290 */ /* 0x000fe400087fe43f */
[----:B------:R-:W-:-:S07]  /*00f0*/  UIADD3.X UR5, URZ, UR5, URZ, UP1, !UPT ;  /* 0x000000053f057290 */ /* 0x000fce0008ffe43f */
[----:B------:R0:W-:Y:S02]  /*0100*/  UTMACCTL.PF [UR6] ;  /* 0x00000000060079b9 */ /* 0x0001e40008040000 */
[----:B------:R0:W-:Y:S02]  /*0110*/  UTMACCTL.PF [UR4] ;  /* 0x00000000040079b9 */ /* 0x0001e40008040000 */
[----:B0-----:R-:W-:Y:S01]  /*0120*/  NOP ;  /* 0x0000000000007918 */ /* 0x001fe20000000000 */
.L_x_1:
[----:B------:R-:W-:Y:S05]  /*0130*/  BSYNC B0 ;  /* 0x0000000000007941 */ /* 0x000fea0003800000 */
.L_x_0:
[----:B------:R-:W0:Y:S02]  /*0140*/  SHFL.IDX PT, R8, R0, RZ, 0x1f ;  /* 0x00001fff00087589 */ /* 0x000e2400000e0000 */
[----:B0-----:R-:W-:-:S13]  /*0150*/  ISETP.NE.AND P0, PT, R8, RZ, PT ;  /* 0x000000ff0800720c */ /* 0x001fda0003f05270 */
[----:B------:R-:W-:Y:S05]  /*0160*/  @P0 BRA `(.L_x_2) ;  /* 0x0000000000600947 */ /* 0x000fea0003800000 */
[----:B------:R-:W0:Y:S01]  /*0170*/  S2UR UR8, SR_CgaCtaId ;  /* 0x00000000000879c3 */ /* 0x000e220000008800 */
[----:B------:R-:W-:Y:S01]  /*0180*/  UMOV UR4, 0x400 ;  /* 0x0000040000047882 */ /* 0x000fe20000000000 */
[----:B------:R-:W-:Y:S01]  /*0190*/  UMOV UR5, 0x1 ;  /* 0x0000000100057882 */ /* 0x000fe20000000000 */
[----:B------:R-:W-:Y:S01]  /*01a0*/  UMOV UR6, 0x2 ;  /* 0x0000000200067882 */ /* 0x000fe20000000000 */
[----:B------:R-:W-:Y:S01]  /*01b0*/  ELECT P0, URZ, PT ;  /* 0x00000000003f782f */ /* 0x000fe20003800000 */
[----:B------:R-:W-:-:S04]  /*01c0*/  UIADD3 UR6, -UR6, 0x100000, URZ ;  /* 0x0010000006067890 */ /* 0x000fc8000fffe13f */
[----:B------:R-:W-:Y:S02]  /*01d0*/  USHF.L.U32 UR7, UR6, 0xb, URZ ;  /* 0x0000000b06077899 */ /* 0x000fe4000800063f */
[----:B------:R-:W-:Y:S02]  /*01e0*/  USHF.L.U32 UR6, UR6, 0x1, URZ ;  /* 0x0000000106067899 */ /* 0x000fe4000800063f */
[----:B0-----:R-:W-:Y:S02]  /*01f0*/  ULEA UR8, UR8, UR4, 0x18 ;  /* 0x0000000408087291 */ /* 0x001fe4000f8ec03f */
[----:B------:R-:W-:-:S04]  /*0200*/  UIADD3 UR4, -UR5, 0x100000, URZ ;  /* 0x0010000005047890 */ /* 0x000fc8000fffe13f */
[----:B------:R-:W-:Y:S02]  /*0210*/  USHF.L.U32 UR5, UR4, 0xb, URZ ;  /* 0x0000000b04057899 */ /* 0x000fe4000800063f */
[----:B------:R-:W-:Y:S01]  /*0220*/  USHF.L.U32 UR4, UR4, 0x1, URZ ;  /* 0x0000000104047899 */ /* 0x000fe2000800063f */
[----:B------:R-:W0:Y:S11]  /*0230*/  FENCE.VIEW.ASYNC.S ;  /* 0x00000000000073c6 */ /* 0x000e360000000000 */
[----:B0-----:R0:W1:Y:S01]  /*0240*/  SYNCS.EXCH.64 URZ, [UR8], UR4 ;  /* 0x00000004083f75b2 */ /* 0x0010620008000100 */
[----:B------:R0:W2:Y:S01]  /*0250*/  SYNCS.EXCH.64 URZ, [UR8+0x28], UR6 ;  /* 0x00002806083f75b2 */ /* 0x0000a20008000100 */
[----:B------:R0:W3:Y:S01]  /*0260*/  SYNCS.EXCH.64 URZ, [UR8+0x8], UR4 ;  /* 0x00000804083f75b2 */ /* 0x0000e20008000100 */
[----:B------:R0:W4:Y:S01]  /*0270*/  SYNCS.EXCH.64 URZ, [UR8+0x30], UR6 ;  /* 0x00003006083f75b2 */ /* 0x0001220008000100 */
[----:B------:R0:W0:Y:S01]  /*0280*/  SYNCS.EXCH.64 URZ, [UR8+0x10], UR4 ;  /* 0x00001004083f75b2 */ /* 0x0000220008000100 */
[----:B------:R0:W0:Y:S01]  /*0290*/  SYNCS.EXCH.64 URZ, [UR8+0x38], UR6 ;  /* 0x00003806083f75b2 */ /* 0x0000220008000100 */
[----:B------:R0:W0:Y:S01]  /*02a0*/  SYNCS.EXCH.64 URZ, [UR8+0x18], UR4 ;  /* 0x00001804083f75b2 */ /* 0x0000220008000100 */
[----:B------:R0:W0:Y:S01]  /*02b0*/  SYNCS.EXCH.64 URZ, [UR8+0x40], UR6 ;  /* 0x00004006083f75b2 */ /* 0x0000220008000100 */
[----:B------:R0:W0:Y:S01]  /*02c0*/  SYNCS.EXCH.64 URZ, [UR8+0x20], UR4 ;  /* 0x00002004083f75b2 */ /* 0x0000220008000100 */
[----:B------:R0:W0:Y:S01]  /*02d0*/  SYNCS.EXCH.64 URZ, [UR8+0x48], UR6 ;  /* 0x00004806083f75b2 */ /* 0x0000220008000100 */
[----:B------:R-:W-:Y:S01]  /*02e0*/  NOP ;  /* 0x0000000000007918 */ /* 0x000fe20000000000 */
.L_x_2:
[----:B------:R-:W5:Y:S01]  /*02f0*/  SHFL.IDX PT, R9, R0, RZ, 0x1f ;  /* 0x00001fff00097589 */ /* 0x000f6200000e0000 */
[----:B------:R-:W1:Y:S01]  /*0300*/  S2UR UR12, SR_CTAID.X ;  /* 0x00000000000c79c3 */ /* 0x000e620000002500 */
[----:B------:R-:W-:Y:S02]  /*0310*/  SHF.R.S32.HI R3, RZ, 0x1f, R4 ;  /* 0x0000001fff037819 */ /* 0x000fe40000011404 */
[----:B------:R-:W-:Y:S01]  /*0320*/  ELECT P0, URZ, PT ;  /* 0x00000000003f782f */ /* 0x000fe20003800000 */
[----:B------:R-:W2:Y:S01]  /*0330*/  SHFL.IDX PT, R5, R0, RZ, 0x1f ;  /* 0x00001fff00057589 */ /* 0x000ea200000e0000 */
[----:B------:R-:W-:Y:S02]  /*0340*/  ELECT P1, URZ, PT ;  /* 0x00000000003f782f */ /* 0x000fe40003820000 */
[----:B------:R-:W-:Y:S01]  /*0350*/  LEA.HI R3, R3, R4, RZ, 0x7 ;  /* 0x0000000403037211 */ /* 0x000fe200078f38ff */
[----:B0-----:R-:W-:Y:S01]  /*0360*/  ULDC UR4, c[0x0][0x150] ;  /* 0x0000540000047ab9 */ /* 0x001fe20000000800 */
[----:B------:R-:W0:Y:S01]  /*0370*/  S2R R6, SR_CTAID.Y ;  /* 0x0000000000067919 */ /* 0x000e220000002600 */
[----:B------:R-:W-:Y:S01]  /*0380*/  SHF.R.S32.HI R11, RZ, 0x1f, R8 ;  /* 0x0000001fff0b7819 */ /* 0x000fe20000011408 */
[----:B------:R-:W3:Y:S01]  /*0390*/  LDC R21, c[0x0][0x148] ;  /* 0x00005200ff157b82 */ /* 0x000ee20000000800 */
[----:B------:R-:W-:Y:S01]  /*03a0*/  LOP3.LUT R3, R3, 0xffffff80, RZ, 0xc0, !PT ;  /* 0xffffff8003037812 */ /* 0x000fe200078ec0ff */
[----:B------:R-:W-:Y:S01]  /*03b0*/  UMOV UR11, 0x80 ;  /* 0x00000080000b7882 */ /* 0x000fe20000000000 */
[----:B------:R-:W-:Y:S01]  /*03c0*/  LEA.HI R11, R11, R8, RZ, 0x2 ;  /* 0x000000080b0b7211 */ /* 0x000fe200078f10ff */
[----:B------:R-:W-:Y:S01]  /*03d0*/  NOP ;  /* 0x0000000000007918 */ /* 0x000fe20000000000 */
[----:B------:R-:W-:Y:S01]  /*03e0*/  NOP ;  /* 0x0000000000007918 */ /* 0x000fe20000000000 */
[----:B------:R-:W-:Y:S01]  /*03f0*/  IMAD.IADD R3, R4, 0x1, -R3 ;  /* 0x0000000104037824 */ /* 0x000fe200078e0a03 */
[----:B------:R-:W-:Y:S01]  /*0400*/  LOP3.LUT R11, R11, 0x3ffffffc, RZ, 0xc0, !PT ;  /* 0x3ffffffc0b0b7812 */ /* 0x000fe200078ec0ff */
[----:B------:R-:W4:Y:S01]  /*0410*/  LDC R15, c[0x0][0x140] ;  /* 0x00005000ff0f7b82 */ /* 0x000f220000000800 */
[C---:B------:R-:W-:Y:S01]  /*0420*/  VIADD R35, R10.reuse, 0xffffffff ;  /* 0xffffffff0a237836 */ /* 0x040fe20000000000 */
[----:B------:R-:W-:-:S02]  /*0430*/  ISETP.NE.AND P2, PT, R10, RZ, PT ;  /* 0x000000ff0a00720c */ /* 0x000fc40003f45270 */
[----:B------:R-:W-:Y:S01]  /*0440*/  SHF.R.S32.HI R14, RZ, 0x1f, R3 ;  /* 0x0000001fff0e7819 */ /* 0x000fe20000011403 */
[----:B------:R-:W-:Y:S01]  /*0450*/  IMAD.IADD R11, R8, 0x1, -R11 ;  /* 0x00000001080b7824 */ /* 0x000fe200078e0a0b */
[----:B-----5:R-:W-:Y:S02]  /*0460*/  ISETP.NE.OR P0, PT, R9, RZ, !P0 ;  /* 0x000000ff0900720c */ /* 0x020fe40004705670 */
[----:B-1----:R-:W-:Y:S01]  /*0470*/  I2FP.F32.U32 R12, UR12 ;  /* 0x0000000c000c7c45 */ /* 0x002fe20008201000 */
[----:B------:R-:W1:Y:S01]  /*0480*/  LDC R13, c[0x0][0x144] ;  /* 0x00005100ff0d7b82 */ /* 0x000e620000000800 */
[----:B--2---:R-:W-:Y:S02]  /*0490*/  ISETP.NE.OR P1, PT, R5, RZ, !P1 ;  /* 0x000000ff0500720c */ /* 0x004fe40004f25670 */
[----:B------:R-:W-:Y:S01]  /*04a0*/  LEA.HI R0, R14, R3, RZ, 0x3 ;  /* 0x000000030e007211 */ /* 0x000fe200078f18ff */
[----:B------:R-:W-:Y:S01]  /*04b0*/  FMUL R12, R12, UR4 ;  /* 0x000000040c0c7c20 */ /* 0x000fe20008400000 */
[----:B------:R-:W-:Y:S01]  /*04c0*/  ULDC UR4, c[0x0][0x154] ;  /* 0x0000550000047ab9 */ /* 0x000fe20000000800 */
[----:B------:R-:W-:-:S02]  /*04d0*/  SHF.R.S32.HI R5, RZ, 0x1f, R2 ;  /* 0x0000001fff057819 */ /* 0x000fc40000011402 */
[--C-:B------:R-:W-:Y:S02]  /*04e0*/  SHF.R.S32.HI R9, RZ, 0x3, R0.reuse ;  /* 0x00000003ff097819 */ /* 0x100fe40000011400 */
[----:B------:R-:W-:Y:S01]  /*04f0*/  VOTEU.ALL UP0, P0 ;  /* 0x00000000003f7886 */ /* 0x000fe20000000000 */
[----:B------:R-:W-:Y:S01]  /*0500*/  SHF.R.S32.HI R0, RZ, 0x1f, R0 ;  /* 0x0000001fff007819 */ /* 0x000fe20000011400 */
[----:B------:R-:W2:Y:S01]  /*0510*/  F2I.U32.TRUNC.NTZ R12, R12 ;  /* 0x0000000c000c7305 */ /* 0x000ea2000020f000 */
[----:B0-----:R-:W-:Y:S01]  /*0520*/  I2FP.F32.U32 R8, R6 ;  /* 0x0000000600087245 */ /* 0x001fe20000201000 */
[----:B------:R-:W-:Y:S01]  /*0530*/  VOTEU.ALL UP1, P1 ;  /* 0x00000000003f7886 */ /* 0x000fe20000820000 */
[----:B------:R-:W0:Y:S01]  /*0540*/  @!UP0 S2UR UR7, SR_CgaCtaId ;  /* 0x00000000000789c3 */ /* 0x000e220000008800 */
[----:B------:R-:W-:Y:S01]  /*0550*/  LEA.HI R0, R0, R9, RZ, 0x2 ;  /* 0x0000000900007211 */ /* 0x000fe200078f10ff */
[----:B------:R-:W-:Y:S01]  /*0560*/  @!UP0 UMOV UR6, 0x400 ;  /* 0x0000040000068882 */ /* 0x000fe20000000000 */
[----:B------:R-:W-:Y:S01]  /*0570*/  FMUL R8, R8, UR4 ;  /* 0x0000000408087c20 */ /* 0x000fe20008400000 */
[----:B------:R-:W-:Y:S01]  /*0580*/  LEA.HI R5, R5, R2, RZ, 0x2 ;  /* 0x0000000205057211 */ /* 0x000fe200078f10ff */
[----:B------:R-:W-:Y:S01]  /*0590*/  UMOV UR4, 0x20 ;  /* 0x0000002000047882 */ /* 0x000fe20000000000 */
[----:B------:R-:W-:Y:S01]  /*05a0*/  LOP3.LUT R0, R0, 0xfffffffc, RZ, 0xc0, !PT ;  /* 0xfffffffc00007812 */ /* 0x000fe200078ec0ff */
[----:B------:R-:W-:-:S04]  /*05b0*/  @!UP0 UIADD3 UR4, -UR4, 0x100000, URZ ;  /* 0x0010000004048890 */ /* 0x000fc8000fffe13f */
[----:B------:R-:W-:Y:S02]  /*05c0*/  @!UP0 USHF.L.U32 UR5, UR4, 0xb, URZ ;  /* 0x0000000b04058899 */ /* 0x000fe4000800063f */
[----:B------:R-:W-:Y:S01]  /*05d0*/  @!UP0 USHF.L.U32 UR4, UR4, 0x1, URZ ;  /* 0x0000000104048899 */ /* 0x000fe2000800063f */
[----:B------:R-:W5:Y:S01]  /*05e0*/  @!UP1 S2UR UR10, SR_CgaCtaId ;  /* 0x00000000000a99c3 */ /* 0x000f620000008800 */
[----:B------:R-:W3:Y:S01]  /*05f0*/  F2I.U32.TRUNC.NTZ R8, R8 ;  /* 0x0000000800087305 */ /* 0x000ee2000020f000 */
[----:B------:R-:W-:Y:S01]  /*0600*/  LOP3.LUT R5, R5, 0xfffffffc, RZ, 0xc0, !PT ;  /* 0xfffffffc05057812 */ /* 0x000fe200078ec0ff */
[----:B------:R-:W-:Y:S01]  /*0610*/  IMAD.IADD R0, R9, 0x1, -R0 ;  /* 0x0000000109007824 */ /* 0x000fe200078e0a00 */
[----:B------:R-:W-:Y:S01]  /*0620*/  @!UP1 UMOV UR9, 0x400 ;  /* 0x0000040000099882 */ /* 0x000fe20000000000 */
[----:B--2---:R-:W-:Y:S01]  /*0630*/  IMAD.MOV R12, RZ, RZ, -R12 ;  /* 0x000000ffff0c7224 */ /* 0x004fe200078e0a0c */
[----:B------:R-:W-:Y:S01]  /*0640*/  VOTEU.ALL UP2, P1 ;  /* 0x00000000003f7886 */ /* 0x000fe20000840000 */
[----:B------:R-:W-:Y:S01]  /*0650*/  IMAD R0, R11, 0x4, R0 ;  /* 0x000000040b007824 */ /* 0x000fe200078e0200 */
[----:B------:R-:W-:Y:S01]  /*0660*/  VOTEU.ALL UP3, P1 ;  /* 0x00000000003f7886 */ /* 0x000fe20000860000 */
[----:B------:R-:W-:Y:S01]  /*0670*/  IMAD.IADD R5, R2, 0x1, -R5 ;  /* 0x0000000102057824 */ /* 0x000fe200078e0a05 */
[----:B------:R-:W-:Y:S01]  /*0680*/  VOTEU.ALL UP4, P1 ;  /* 0x00000000003f7886 */ /* 0x000fe20000880000 */
[C---:B------:R-:W-:Y:S01]  /*0690*/  IMAD.SHL.U32 R9, R0.reuse, 0x4, RZ ;  /* 0x0000000400097824 */ /* 0x040fe200078e00ff */
[----:B------:R-:W-:Y:S01]  /*06a0*/  VOTEU.ALL UP5, P1 ;  /* 0x00000000003f7886 */ /* 0x000fe200008a0000 */
[----:B----4-:R-:W-:Y:S01]  /*06b0*/  ISETP.EQ.U32.AND P3, PT, R15, 0x1, PT ;  /* 0x000000010f00780c */ /* 0x010fe20003f62070 */
[----:B-1----:R-:W-:Y:S01]  /*06c0*/  IMAD R20, R13, R12, UR12 ;  /* 0x0000000c0d147e24 */ /* 0x002fe2000f8e020c */
[----:B------:R-:W-:Y:S01]  /*06d0*/  ISETP.NE.AND P1, PT, R5, 0x3, PT ;  /* 0x000000030500780c */ /* 0x000fe20003f25270 */
[----:B0-----:R-:W-:Y:S01]  /*06e0*/  @!UP0 ULEA UR8, UR7, UR6, 0x18 ;  /* 0x0000000607088291 */ /* 0x001fe2000f8ec03f */
[----:B---3--:R-:W-:Y:S01]  /*06f0*/  IMAD.MOV R24, RZ, RZ, -R8 ;  /* 0x000000ffff187224 */ /* 0x008fe200078e0a08 */
[----:B------:R-:W-:Y:S01]  /*0700*/  LOP3.LUT R152, R0, 0xc, R9, 0x78, !PT ;  /* 0x0000000c00987812 */ /* 0x000fe200078e7809 */
[----:B------:R-:W-:-:S04]  /*0710*/  @!UP1 UIADD3 UR6, -UR11, 0x100000, URZ ;  /* 0x001000000b069890 */ /* 0x000fc8000fffe13f */
[----:B------:R-:W-:Y:S02]  /*0720*/  @!UP1 USHF.L.U32 UR7, UR6, 0xb, URZ ;  /* 0x0000000b06079899 */ /* 0x000fe4000800063f */
[----:B------:R-:W-:Y:S01]  /*0730*/  @!UP1 USHF.L.U32 UR6, UR6, 0x1, URZ ;  /* 0x0000000106069899 */ /* 0x000fe2000800063f */
[----:B------:R-:W-:Y:S01]  /*0740*/  ISETP.EQ.OR P1, PT, R5, RZ, !P1 ;  /* 0x000000ff0500720c */ /* 0x000fe20004f22670 */
[----:B------:R-:W-:Y:S01]  /*0750*/  IMAD R9, R21, R24, R6 ;  /* 0x0000001815097224 */ /* 0x000fe200078e0206 */
[----:B------:R-:W-:Y:S01]  /*0760*/  VOTEU.ALL UP0, P0 ;  /* 0x00000000003f7886 */ /* 0x000fe20000000000 */
[----:B------:R-:W-:Y:S01]  /*0770*/  ISETP.GE.U32.AND P5, PT, R35, 0x2, PT ;  /* 0x000000022300780c */ /* 0x000fe20003fa6070 */
[----:B-----5:R-:W-:Y:S01]  /*0780*/  @!UP1 ULEA UR9, UR10, UR9, 0x18 ;  /* 0x000000090a099291 */ /* 0x020fe2000f8ec03f */
[----:B------:R-:W-:Y:S01]  /*0790*/  ISETP.EQ.AND P1, PT, R10, RZ, P1 ;  /* 0x000000ff0a00720c */ /* 0x000fe20000f22270 */
[----:B------:R-:W-:Y:S01]  /*07a0*/  VOTEU.ALL UP1, P0 ;  /* 0x00000000003f7886 */ /* 0x000fe20000020000 */
[----:B------:R-:W-:Y:S01]  /*07b0*/  LOP3.LUT P0, RZ, R3, 0x7, RZ, 0xc0, !PT ;  /* 0x0000000703ff7812 */ /* 0x000fe2000780c0ff */
[----:B------:R-:W0:Y:S02]  /*07c0*/  FENCE.VIEW.ASYNC.S ;  /* 0x00000000000073c6 */ /* 0x000e240000000000 */
[----:B0-----:R0:W1:Y:S01]  /*07d0*/  @!UP0 SYNCS.EXCH.64 URZ, [UR8+0x80], UR4 ;  /* 0x00008004083f85b2 */ /* 0x0010620008000100 */
[----:B------:R-:W-:Y:S01]  /*07e0*/  ISETP.NE.AND P4, PT, R9, R152, PT ;  /* 0x000000980900720c */ /* 0x000fe20003f85270 */
[----:B------:R0:W2:Y:S01]  /*07f0*/  SHFL.IDX PT, R0, R7, RZ, 0x1f ;  /* 0x00001fff07007589 */ /* 0x0000a200000e0000 */
[----:B------:R-:W-:-:S02]  /*0800*/  ISETP.LT.U32.AND P0, PT, R152, 0x2, !P0 ;  /* 0x000000029800780c */ /* 0x000fc40004701070 */
[----:B------:R-:W-:Y:S02]  /*0810*/  ISETP.EQ.OR P4, PT, R20, RZ, !P4 ;  /* 0x000000ff1400720c */ /* 0x000fe40006782670 */
[----:B------:R-:W-:Y:S02]  /*0820*/  SEL R16, RZ, 0x1, !P1 ;  /* 0x00000001ff107807 */ /* 0x000fe40004800000 */
[----:B------:R-:W-:Y:S02]  /*0830*/  PLOP3.LUT P0, PT, P0, P4, PT, 0x80, 0x0 ;  /* 0x000000000000781c */ /* 0x000fe40000709070 */
[----:B------:R-:W-:Y:S02]  /*0840*/  SEL R16, R16, 0x2, P5 ;  /* 0x0000000210107807 */ /* 0x000fe40002800000 */
[----:B------:R-:W-:Y:S01]  /*0850*/  P2R R155, PR, RZ, 0x1 ;  /* 0x00000001ff9b7803 */ /* 0x000fe20000000000 */
[----:B------:R0:W3:Y:S01]  /*0860*/  @!UP1 SYNCS.EXCH.64 URZ, [UR8+0x88], UR4 ;  /* 0x00008804083f95b2 */ /* 0x0000e20008000100 */
[----:B------:R-:W-:Y:S01]  /*0870*/  NOP ;  /* 0x0000000000007918 */ /* 0x000fe20000000000 */
[----:B------:R0:W4:Y:S01]  /*0880*/  @!UP2 SYNCS.EXCH.64 URZ, [UR9+0x60], UR6 ;  /* 0x00006006093fa5b2 */ /* 0x0001220008000100 */
[----:B------:R0:W0:Y:S01]  /*0890*/  @!UP3 SYNCS.EXCH.64 URZ, [UR9+0x68], UR6 ;  /* 0x00006806093fb5b2 */ /* 0x0000220008000100 */
[----:B------:R0:W0:Y:S01]  /*08a0*/  @!UP4 SYNCS.EXCH.64 URZ, [UR9+0x70], UR6 ;  /* 0x00007006093fc5b2 */ /* 0x0000220008000100 */
[----:B------:R0:W0:Y:S01]  /*08b0*/  @!UP5 SYNCS.EXCH.64 URZ, [UR9+0x78], UR6 ;  /* 0x00007806093fd5b2 */ /* 0x0000220008000100 */
[----:B------:R-:W-:Y:S01]  /*08c0*/  NOP ;  /* 0x0000000000007918 */ /* 0x000fe20000000000 */
[----:B------:R-:W-:Y:S05]  /*08d0*/  @!P3 BRA `(.L_x_3) ;  /* 0x000000000008b947 */ /* 0x000fea0003800000 */
[----:B01-34-:R-:W-:Y:S01]  /*08e0*/  UCGABAR_ARV ;  /* 0x00000000000079c7 */ /* 0x01bfe20008000000 */
[----:B------:R-:W-:Y:S05]  /*08f0*/  BRA `(.L_x_4) ;  /* 0x0000000000047947 */ /* 0x000fea0003800000 */
.L_x_3:
[----:B01-34-:R-:W-:Y:S01]  /*0900*/  NOP ;  /* 0x0000000000007918 */ /* 0x01bfe20000000000 */
.L_x_4:
[----:B------:R-:W-:Y:S01]  /*0910*/  ULDC.64 UR4, c[0x0][0x598] ;  /* 0x0001660000047ab9 */ /* 0x000fe20000000a00 */
[----:B------:R-:W-:Y:S01]  /*0920*/  ULDC.64 UR36, c[0x0][0x208] ;  /* 0x0000820000247ab9 */ /* 0x000fe20000000a00 */
[----:B------:R-:W-:-:S04]  /*0930*/  ISETP.NE.U32.AND P0, PT, RZ, UR4, PT ;  /* 0x00000004ff007c0c */ /* 0x000fc8000bf05070 */
[----:B------:R-:W-:-:S13]  /*0940*/  ISETP.NE.AND.EX P0, PT, RZ, UR5, PT, P0 ;  /* 0x00000005ff007c0c */ /* 0x000fda000bf05300 */
[----:B------:R-:W-:Y:S05]  /*0950*/  @!P0 BRA `(.L_x_5) ;  /* 0x00000000001c8947 */ /* 0x000fea0003800000 */
[----:B------:R-:W0:Y:S02]  /*0960*/  LDC.64 R8, c[0x0][0x598] ;  /* 0x00016600ff087b82 */ /* 0x000e240000000a00 */
[----:B0-----:R-:W3:Y:S02]  /*0970*/  LDG.E.64 R8, desc[UR36][R8.64] ;  /* 0x0000002408087981 */ /* 0x001ee4000c1e1b00 */
[----:B---3--:R-:W-:-:S04]  /*0980*/  ISETP.NE.U32.AND P0, PT, R8, RZ, PT ;  /* 0x000000ff0800720c */ /* 0x008fc80003f05070 */
[----:B------:R-:W-:-:S13]  /*0990*/  ISETP.NE.AND.EX P0, PT, R9, RZ, PT, P0 ;  /* 0x000000ff0900720c */ /* 0x000fda0003f05300 */
[----:B------:R-:W-:Y:S05]  /*09a0*/  @!P0 BRA `(.L_x_5) ;  /* 0x0000000000088947 */ /* 0x000fea0003800000 */
[----:B------:R0:W5:Y:S01]  /*09b0*/  LD.E R153, desc[UR36][R8.64] ;  /* 0x0000002408997980 */ /* 0x000162000c101900 */
[----:B------:R-:W-:Y:S05]  /*09c0*/  BRA `(.L_x_6) ;  /* 0x0000000000247947 */ /* 0x000fea0003800000 */
.L_x_5:
[----:B------:R-:W-:Y:S02]  /*09d0*/  ULDC.64 UR4, c[0x0][0x588] ;  /* 0x0001620000047ab9 */ /* 0x000fe40000000a00 */
[----:B------:R-:W-:-:S04]  /*09e0*/  ISETP.NE.U32.AND P0, PT, RZ, UR4, PT ;  /* 0x00000004ff007c0c */ /* 0x000fc8000bf05070 */
[----:B------:R-:W-:-:S13]  /*09f0*/  ISETP.NE.AND.EX P0, PT, RZ, UR5, PT, P0 ;  /* 0x00000005ff007c0c */ /* 0x000fda000bf05300 */
[----:B------:R-:W-:Y:S05]  /*0a00*/  @!P0 BRA `(.L_x_7) ;  /* 0x00000000000c8947 */ /* 0x000fea0003800000 */
[----:B------:R-:W0:Y:S02]  /*0a10*/  LDC.64 R8, c[0x0][0x588] ;  /* 0x00016200ff087b82 */ /* 0x000e240000000a00 */
[----:B0-----:R1:W5:Y:S01]  /*0a20*/  LDG.E R153, desc[UR36][R8.64] ;  /* 0x0000002408997981 */ /* 0x001362000c1e1900 */
[----:B------:R-:W-:Y:S05]  /*0a30*/  BRA `(.L_x_6) ;  /* 0x0000000000087947 */ /* 0x000fea0003800000 */
.L_x_7:
[----:B------:R-:W-:Y:S02]  /*0a40*/  ULDC UR4, c[0x0][0x580] ;  /* 0x0001600000047ab9 */ /* 0x000fe40000000800 */
[----:B------:R-:W-:-:S07]  /*0a50*/  IMAD.U32 R153, RZ, RZ, UR4 ;  /* 0x00000004ff997e24 */ /* 0x000fce000f8e00ff */
.L_x_6:
[----:B------:R-:W-:Y:S02]  /*0a60*/  ULDC.64 UR4, c[0x0][0x5a0] ;  /* 0x0001680000047ab9 */ /* 0x000fe40000000a00 */
[----:B------:R-:W-:-:S04]  /*0a70*/  ISETP.NE.U32.AND P0, PT, RZ, UR4, PT ;  /* 0x00000004ff007c0c */ /* 0x000fc8000bf05070 */
[----:B------:R-:W-:-:S13]  /*0a80*/  ISETP.NE.AND.EX P0, PT, RZ, UR5, PT, P0 ;  /* 0x00000005ff007c0c */ /* 0x000fda000bf05300 */
[----:B------:R-:W-:Y:S05]  /*0a90*/  @!P0 BRA `(.L_x_8) ;  /* 0x00000000001c8947 */ /* 0x000fea0003800000 */
[----:B01----:R-:W0:Y:S02]  /*0aa0*/  LDC.64 R8, c[0x0][0x5a0] ;  /* 0x00016800ff087b82 */ /* 0x003e240000000a00 */
[----:B0-----:R-:W3:Y:S02]  /*0ab0*/  LDG.E.64 R8, desc[UR36][R8.64] ;  /* 0x0000002408087981 */ /* 0x001ee4000c1e1b00 */
[----:B---3--:R-:W-:-:S04]  /*0ac0*/  ISETP.NE.U32.AND P0, PT, R8, RZ, PT ;  /* 0x000000ff0800720c */ /* 0x008fc80003f05070 */
[----:B------:R-:W-:-:S13]  /*0ad0*/  ISETP.NE.AND.EX P0, PT, R9, RZ, PT, P0 ;  /* 0x000000ff0900720c */ /* 0x000fda0003f05300 */
[----:B------:R-:W-:Y:S05]  /*0ae0*/  @!P0 BRA `(.L_x_8) ;  /* 0x0000000000088947 */ /* 0x000fea0003800000 */
[----:B------:R0:W5:Y:S01]  /*0af0*/  LD.E R154, desc[UR36][R8.64] ;  /* 0x00000024089a7980 */ /* 0x000162000c101900 */
[----:B------:R-:W-:Y:S05]  /*0b00*/  BRA `(.L_x_9) ;  /* 0x0000000000247947 */ /* 0x000fea0003800000 */
.L_x_8:
[----:B------:R-:W-:Y:S02]  /*0b10*/  ULDC.64 UR4, c[0x0][0x590] ;  /* 0x0001640000047ab9 */ /* 0x000fe40000000a00 */
[----:B------:R-:W-:-:S04]  /*0b20*/  ISETP.NE.U32.AND P0, PT, RZ, UR4, PT ;  /* 0x00000004ff007c0c */ /* 0x000fc8000bf05070 */
[----:B------:R-:W-:-:S13]  /*0b30*/  ISETP.NE.AND.EX P0, PT, RZ, UR5, PT, P0 ;  /* 0x00000005ff007c0c */ /* 0x000fda000bf05300 */
[----:B------:R-:W-:Y:S05]  /*0b40*/  @!P0 BRA `(.L_x_10) ;  /* 0x00000000000c8947 */ /* 0x000fea0003800000 */
[----:B01----:R-:W0:Y:S02]  /*0b50*/  LDC.64 R8, c[0x0][0x590] ;  /* 0x00016400ff087b82 */ /* 0x003e240000000a00 */
[----:B0-----:R1:W5:Y:S01]  /*0b60*/  LDG.E R154, desc[UR36][R8.64] ;  /* 0x00000024089a7981 */ /* 0x001362000c1e1900 */
[----:B------:R-:W-:Y:S05]  /*0b70*/  BRA `(.L_x_9) ;  /* 0x0000000000087947 */ /* 0x000fea0003800000 */
.L_x_10:
[----:B------:R-:W-:Y:S02]  /*0b80*/  ULDC UR4, c[0x0][0x584] ;  /* 0x0001610000047ab9 */ /* 0x000fe40000000800 */
[----:B------:R-:W-:-:S07]  /*0b90*/  IMAD.U32 R154, RZ, RZ, UR4 ;  /* 0x00000004ff9a7e24 */ /* 0x000fce000f8e00ff */
.L_x_9:
[----:B------:R-:W3:Y:S01]  /*0ba0*/  LDC R2, c[0x0][0x65c] ;  /* 0x00019700ff027b82 */ /* 0x000ee20000000800 */
[----:B------:R-:W-:Y:S01]  /*0bb0*/  ULDC UR6, c[0x0][0x28c] ;  /* 0x0000a30000067ab9 */ /* 0x000fe20000000800 */
[----:B------:R-:W-:Y:S01]  /*0bc0*/  ISETP.NE.AND P0, PT, R10, 0x2, PT ;  /* 0x000000020a00780c */ /* 0x000fe20003f05270 */
[----:B------:R-:W-:Y:S01]  /*0bd0*/  UIADD3 UR6, UR6, 0x1f, URZ ;  /* 0x0000001f06067890 */ /* 0x000fe2000fffe03f */
[----:B01----:R-:W-:Y:S01]  /*0be0*/  IMAD.U32 R8, RZ, RZ, UR12 ;  /* 0x0000000cff087e24 */ /* 0x003fe2000f8e00ff */
[----:B------:R-:W-:Y:S01]  /*0bf0*/  UMOV UR38, URZ ;  /* 0x0000003f00267c82 */ /* 0x000fe20008000000 */
[----:B------:R-:W-:Y:S01]  /*0c00*/  IMAD.MOV.U32 R9, RZ, RZ, RZ ;  /* 0x000000ffff097224 */ /* 0x000fe200078e00ff */
[----:B------:R-:W-:Y:S01]  /*0c10*/  USHF.R.S32.HI UR7, URZ, 0x1f, UR6 ;  /* 0x0000001f3f077899 */ /* 0x000fe20008011406 */
[----:B------:R-:W-:Y:S01]  /*0c20*/  UMOV UR39, URZ ;  /* 0x0000003f00277c82 */ /* 0x000fe20008000000 */
[----:B------:R-:W-:Y:S02]  /*0c30*/  ULDC.64 UR8, c[0x0][0x650] ;  /* 0x0001940000087ab9 */ /* 0x000fe40000000a00 */
[----:B------:R-:W-:-:S04]  /*0c40*/  ULEA.HI UR7, UR7, UR6, URZ, 0x5 ;  /* 0x0000000607077291 */ /* 0x000fc8000f8f283f */
[----:B------:R-:W-:Y:S01]  /*0c50*/  USHF.R.S32.HI UR40, URZ, 0x5, UR7 ;  /* 0x000000053f287899 */ /* 0x000fe20008011407 */
[----:B---3--:R-:W-:-:S13]  /*0c60*/  ISETP.NE.AND P1, PT, R2, 0x1, PT ;  /* 0x000000010200780c */ /* 0x008fda0003f25270 */
[----:B------:R-:W0:Y:S01]  /*0c70*/  @P1 LDC R19, c[0x0][0x10] ;  /* 0x00000400ff131b82 */ /* 0x000e220000000800 */
[----:B------:R-:W-:Y:S02]  /*0c80*/  @P1 IMAD.MOV.U32 R7, RZ, RZ, RZ ;  /* 0x000000ffff071224 */ /* 0x000fe400078e00ff */
[----:B------:R-:W-:-:S05]  /*0c90*/  @P1 IMAD.MOV.U32 R17, RZ, RZ, RZ ;  /* 0x000000ffff111224 */ /* 0x000fca00078e00ff */
[----:B------:R-:W1:Y:S01]  /*0ca0*/  @!P1 LDC R11, c[0x0][0xc] ;  /* 0x00000300ff0b9b82 */ /* 0x000e620000000800 */
[----:B------:R-:W-:Y:S01]  /*0cb0*/  ULDC UR4, c[0x0][0xc] ;  /* 0x0000030000047ab9 */ /* 0x000fe20000000800 */
[----:B------:R-:W-:Y:S02]  /*0cc0*/  ULDC UR5, c[0x0][0x10] ;  /* 0x0000040000057ab9 */ /* 0x000fe40000000800 */
[----:B------:R-:W-:-:S04]  /*0cd0*/  UIMAD.WIDE.U32 UR4, UR4, UR5, URZ ;  /* 0x00000005040472a5 */ /* 0x000fc8000f8e003f */
[----:B------:R-:W3:Y:S01]  /*0ce0*/  LDC R2, c[0x0][0x14] ;  /* 0x00000500ff027b82 */ /* 0x000ee20000000800 */
[----:B0-----:R-:W-:-:S04]  /*0cf0*/  @P1 IMAD.WIDE.U32 R18, R19, UR12, R6 ;  /* 0x0000000c13121c25 */ /* 0x001fc8000f8e0006 */
[----:B------:R-:W-:Y:S02]  /*0d00*/  @P1 IMAD.IADD R17, R19, 0x1, R17 ;  /* 0x0000000113111824 */ /* 0x000fe400078e0211 */
[----:B-1----:R-:W-:-:S04]  /*0d10*/  @!P1 IMAD.WIDE.U32 R8, R6, R11, R8 ;  /* 0x0000000b06089225 */ /* 0x002fc800078e0008 */
[----:B------:R-:W-:Y:S02]  /*0d20*/  @!P1 IMAD.MOV.U32 R18, RZ, RZ, R8 ;  /* 0x000000ffff129224 */ /* 0x000fe400078e0008 */
[----:B------:R-:W-:Y:S02]  /*0d30*/  @!P1 IMAD.MOV.U32 R17, RZ, RZ, R9 ;  /* 0x000000ffff119224 */ /* 0x000fe400078e0009 */
[----:B---3--:R-:W-:-:S04]  /*0d40*/  IMAD.WIDE.U32 R12, R2, UR4, RZ ;  /* 0x00000004020c7c25 */ /* 0x008fc8000f8e00ff */
[----:B------:R-:W-:Y:S01]  /*0d50*/  IMAD R23, R2, UR5, RZ ;  /* 0x0000000502177c24 */ /* 0x000fe2000f8e02ff */
[----:B------:R0:W-:Y:S03]  /*0d60*/  STL.64 [R1], R12 ;  /* 0x0000000c01007387 */ /* 0x0001e60000100a00 */
[----:B------:R-:W-:Y:S01]  /*0d70*/  IMAD.IADD R23, R13, 0x1, R23 ;  /* 0x000000010d177824 */ /* 0x000fe200078e0217 */
[----:B------:R-:W-:Y:S06]  /*0d80*/  @P0 BRA `(.L_x_11) ;  /* 0x0000000000200947 */ /* 0x000fec0003800000 */
[----:B------:R-:W-:Y:S01]  /*0d90*/  UISETP.GE.U32.AND UP0, UPT, UR40, 0x5, UPT ;  /* 0x000000052800788c */ /* 0x000fe2000bf06070 */
[----:B------:R-:W-:Y:S01]  /*0da0*/  IADD3 R18, P0, R18, R12, RZ ;  /* 0x0000000c12127210 */ /* 0x000fe20007f1e0ff */
[----:B------:R-:W-:Y:S01]  /*0db0*/  UIMAD.WIDE.U32 UR4, UR40, -0x33333333, URZ ;  /* 0xcccccccd280478a5 */ /* 0x000fe2000f8e003f */
[----:B------:R-:W-:-:S03]  /*0dc0*/  UMOV UR39, URZ ;  /* 0x0000003f00277c82 */ /* 0x000fc60008000000 */
[----:B------:R-:W-:Y:S01]  /*0dd0*/  USHF.R.U32.HI UR4, URZ, 0x2, UR5 ;  /* 0x000000023f047899 */ /* 0x000fe20008011605 */
[----:B------:R-:W-:-:S03]  /*0de0*/  IMAD.X R17, R23, 0x1, R17, P0 ;  /* 0x0000000117117824 */ /* 0x000fc600000e0611 */
[----:B------:R-:W-:Y:S02]  /*0df0*/  UIMAD UR38, UR4, -0x5, UR40 ;  /* 0xfffffffb042678a4 */ /* 0x000fe4000f8e0228 */
[----:B------:R-:W-:-:S12]  /*0e00*/  @UP0 ULOP3.LUT UR39, UR4, 0x1, URZ, 0xc0, !UPT ;  /* 0x0000000104270892 */ /* 0x000fd8000f8ec03f */
.L_x_11:
[----:B------:R-:W-:Y:S01]  /*0e10*/  ISETP.GE.U32.AND P0, PT, R18, UR8, PT ;  /* 0x0000000812007c0c */ /* 0x000fe2000bf06070 */
[----:B------:R-:W-:Y:S01]  /*0e20*/  IMAD.MOV.U32 R19, RZ, RZ, -0x1 ;  /* 0xffffffffff137424 */ /* 0x000fe200078e00ff */
[----:B------:R-:W-:Y:S01]  /*0e30*/  PRMT R8, RZ, 0x7610, R8 ;  /* 0x00007610ff087816 */ /* 0x000fe20000000008 */
[----:B------:R-:W-:Y:S01]  /*0e40*/  IMAD.MOV.U32 R22, RZ, RZ, -0x1 ;  /* 0xffffffffff167424 */ /* 0x000fe200078e00ff */
[----:B------:R-:W-:Y:S01]  /*0e50*/  ISETP.GE.U32.AND.EX P0, PT, R17, UR9, PT, P0 ;  /* 0x0000000911007c0c */ /* 0x000fe2000bf06100 */
[----:B------:R-:W-:-:S12]  /*0e60*/  IMAD.MOV.U32 R2, RZ, RZ, -0x1 ;  /* 0xffffffffff027424 */ /* 0x000fd800078e00ff */
[----:B------:R-:W-:Y:S05]  /*0e70*/  @P0 BRA `(.L_x_12) ;  /* 0x00000004002c0947 */ /* 0x000fea0003800000 */
[----:B------:R-:W1:Y:S01]  /*0e80*/  LDC.64 R26, c[0x0][0x628] ;  /* 0x00018a00ff1a7b82 */ /* 0x000e620000000a00 */
[----:B------:R-:W-:Y:S02]  /*0e90*/  IMAD.MOV.U32 R8, RZ, RZ, R18 ;  /* 0x000000ffff087224 */ /* 0x000fe400078e0012 */
[----:B------:R-:W-:-:S05]  /*0ea0*/  IMAD.MOV.U32 R9, RZ, RZ, R17 ;  /* 0x000000ffff097224 */ /* 0x000fca00078e0011 */
[----:B------:R-:W3:Y:S08]  /*0eb0*/  LDC R2, c[0x0][0x630] ;  /* 0x00018c00ff027b82 */ /* 0x000ef00000000800 */
[----:B------:R-:W4:Y:S01]  /*0ec0*/  LDC.64 R28, c[0x0][0x620] ;  /* 0x00018800ff1c7b82 */ /* 0x000f220000000a00 */
[----:B-1----:R-:W-:-:S04]  /*0ed0*/  ISETP.NE.U32.AND P0, PT, R26, RZ, PT ;  /* 0x000000ff1a00720c */ /* 0x002fc80003f05070 */
[----:B------:R-:W-:-:S13]  /*0ee0*/  ISETP.NE.AND.EX P0, PT, R27, RZ, PT, P0 ;  /* 0x000000ff1b00720c */ /* 0x000fda0003f05300 */
[----:B---34-:R-:W-:Y:S05]  /*0ef0*/  @!P0 BRA `(.L_x_13) ;  /* 0x0000000000288947 */ /* 0x018fea0003800000 */
[----:B0-----:R-:W0:Y:S02]  /*0f00*/  LDC R13, c[0x0][0x634] ;  /* 0x00018d00ff0d7b82 */ /* 0x001e240000000800 */
[----:B0-----:R-:W-:-:S05]  /*0f10*/  IADD3 R13, P0, R18, R13, RZ ;  /* 0x0000000d120d7210 */ /* 0x001fca0007f1e0ff */
[----:B------:R-:W-:-:S04]  /*0f20*/  IMAD.X R15, RZ, RZ, R17, P0 ;  /* 0x000000ffff0f7224 */ /* 0x000fc800000e0611 */
[----:B------:R-:W-:-:S04]  /*0f30*/  IMAD.WIDE.U32 R8, R15, R26, RZ ;  /* 0x0000001a0f087225 */ /* 0x000fc800078e00ff */
[----:B------:R-:W-:-:S04]  /*0f40*/  IMAD.WIDE.U32 R10, P0, R13, R27, R8 ;  /* 0x0000001b0d0a7225 */ /* 0x000fc80007800008 */
[----:B------:R-:W-:-:S04]  /*0f50*/  IMAD.WIDE.U32 R8, R13, R26, RZ ;  /* 0x0000001a0d087225 */ /* 0x000fc800078e00ff */
[----:B------:R-:W-:Y:S01]  /*0f60*/  IMAD.X R13, RZ, RZ, RZ, P0 ;  /* 0x000000ffff0d7224 */ /* 0x000fe200000e06ff */
[----:B------:R-:W-:Y:S01]  /*0f70*/  IADD3 RZ, P0, R9, R10, RZ ;  /* 0x0000000a09ff7210 */ /* 0x000fe20007f1e0ff */
[----:B------:R-:W-:-:S04]  /*0f80*/  IMAD.MOV.U32 R12, RZ, RZ, R11 ;  /* 0x000000ffff0c7224 */ /* 0x000fc800078e000b */
[----:B------:R-:W-:-:S08]  /*0f90*/  IMAD.WIDE.U32.X R8, R15, R27, R12, P0 ;  /* 0x0000001b0f087225 */ /* 0x000fd000000e040c */
.L_x_13:
[----:B------:R-:W1:Y:S01]  /*0fa0*/  LDC.64 R32, c[0x0][0x640] ;  /* 0x00019000ff207b82 */ /* 0x000e620000000a00 */
[-C--:B------:R-:W-:Y:S01]  /*0fb0*/  SHF.R.U64 R30, R8, R2.reuse, R9 ;  /* 0x00000002081e7219 */ /* 0x080fe20000001209 */
[----:B------:R-:W-:Y:S01]  /*0fc0*/  IMAD.MOV.U32 R19, RZ, RZ, R17 ;  /* 0x000000ffff137224 */ /* 0x000fe200078e0011 */
[----:B------:R-:W-:Y:S02]  /*0fd0*/  SHF.R.U32.HI R2, RZ, R2, R9 ;  /* 0x00000002ff027219 */ /* 0x000fe40000011609 */
[----:B------:R-:W-:-:S03]  /*0fe0*/  IADD3 R11, P0, RZ, -R30, RZ ;  /* 0x8000001eff0b7210 */ /* 0x000fc60007f1e0ff */
[----:B------:R-:W3:Y:S02]  /*0ff0*/  LDC R10, c[0x0][0x618] ;  /* 0x00018600ff0a7b82 */ /* 0x000ee40000000800 */
[----:B------:R-:W-:-:S04]  /*1000*/  IMAD.X R9, RZ, RZ, ~R2, P0 ;  /* 0x000000ffff097224 */ /* 0x000fc800000e0e02 */
[-C--:B------:R-:W-:Y:S02]  /*1010*/  IMAD R2, R9, R28.reuse, RZ ;  /* 0x0000001c09027224 */ /* 0x080fe400078e02ff */
[----:B0-----:R-:W0:Y:S01]  /*1020*/  LDC R13, c[0x0][0x608] ;  /* 0x00018200ff0d7b82 */ /* 0x001e220000000800 */
[----:B------:R-:W-:-:S04]  /*1030*/  IMAD.WIDE.U32 R8, R11, R28, R18 ;  /* 0x0000001c0b087225 */ /* 0x000fc800078e0012 */
[----:B------:R-:W-:Y:S02]  /*1040*/  IMAD R11, R11, R29, R2 ;  /* 0x0000001d0b0b7224 */ /* 0x000fe400078e0202 */
[----:B------:R-:W-:Y:S01]  /*1050*/  IMAD.MOV.U32 R2, RZ, RZ, -0x1 ;  /* 0xffffffffff027424 */ /* 0x000fe200078e00ff */
[----:B------:R-:W4:Y:S01]  /*1060*/  LDC R31, c[0x0][0x658] ;  /* 0x00019600ff1f7b82 */ /* 0x000f220000000800 */
[----:B------:R-:W-:Y:S01]  /*1070*/  IMAD.IADD R9, R9, 0x1, R11 ;  /* 0x0000000109097824 */ /* 0x000fe200078e020b */
[----:B-1----:R-:W-:Y:S01]  /*1080*/  ISETP.NE.U32.AND P0, PT, R32, RZ, PT ;  /* 0x000000ff2000720c */ /* 0x002fe20003f05070 */
[----:B------:R-:W-:-:S03]  /*1090*/  IMAD.MOV.U32 R28, RZ, RZ, 0x1 ;  /* 0x00000001ff1c7424 */ /* 0x000fc600078e00ff */
[----:B------:R-:W-:Y:S02]  /*10a0*/  ISETP.NE.AND.EX P0, PT, R33, RZ, PT, P0 ;  /* 0x000000ff2100720c */ /* 0x000fe40003f05300 */
[----:B------:R-:W1:Y:S01]  /*10b0*/  LDC R27, c[0x0][0x600] ;  /* 0x00018000ff1b7b82 */ /* 0x000e620000000800 */
[-CC-:B---3--:R-:W-:Y:S02]  /*10c0*/  SHF.R.U64 R25, R8, R10.reuse, R9.reuse ;  /* 0x0000000a08197219 */ /* 0x188fe40000001209 */
[----:B------:R-:W-:-:S05]  /*10d0*/  SHF.R.U32.HI R8, RZ, R10, R9 ;  /* 0x0000000aff087219 */ /* 0x000fca0000011609 */
[----:B------:R-:W3:Y:S01]  /*10e0*/  LDC R22, c[0x0][0x648] ;  /* 0x00019200ff167b82 */ /* 0x000ee20000000800 */
[-CC-:B0-----:R-:W-:Y:S02]  /*10f0*/  SHF.R.U64 R34, R25, R13.reuse, R8.reuse ;  /* 0x0000000d19227219 */ /* 0x181fe40000001208 */
[----:B------:R-:W-:-:S05]  /*1100*/  SHF.R.U32.HI R8, RZ, R13, R8 ;  /* 0x0000000dff087219 */ /* 0x000fca0000011608 */
[----:B------:R-:W0:Y:S01]  /*1110*/  LDC R26, c[0x0][0x638] ;  /* 0x00018e00ff1a7b82 */ /* 0x000e220000000800 */
[-CC-:B----4-:R-:W-:Y:S02]  /*1120*/  SHF.R.U64 R36, R34, R31.reuse, R8.reuse ;  /* 0x0000001f22247219 */ /* 0x190fe40000001208 */
[-C--:B------:R-:W-:Y:S02]  /*1130*/  SHF.L.U32 R2, R2, R31.reuse, RZ ;  /* 0x0000001f02027219 */ /* 0x080fe400000006ff */
[----:B------:R-:W-:Y:S01]  /*1140*/  SHF.R.U32.HI R9, RZ, R31, R8 ;  /* 0x0000001fff097219 */ /* 0x000fe20000011608 */
[----:B------:R-:W-:Y:S01]  /*1150*/  IMAD.MOV.U32 R8, RZ, RZ, R36 ;  /* 0x000000ffff087224 */ /* 0x000fe200078e0024 */
[----:B------:R-:W-:Y:S01]  /*1160*/  LOP3.LUT R15, RZ, R2, RZ, 0x33, !PT ;  /* 0x00000002ff0f7212 */ /* 0x000fe200078e33ff */
[----:B------:R-:W4:Y:S01]  /*1170*/  LDC R29, c[0x0][0x610] ;  /* 0x00018400ff1d7b82 */ /* 0x000f220000000800 */
[----:B------:R-:W-:Y:S05]  /*1180*/  @!P0 BRA `(.L_x_14) ;  /* 0x0000000000288947 */ /* 0x000fea0003800000 */
[----:B------:R-:W2:Y:S02]  /*1190*/  LDC R13, c[0x0][0x64c] ;  /* 0x00019300ff0d7b82 */ /* 0x000ea40000000800 */
[----:B--2---:R-:W-:-:S05]  /*11a0*/  IADD3 R13, P0, R36, R13, RZ ;  /* 0x0000000d240d7210 */ /* 0x004fca0007f1e0ff */
        /* <DEDUP_REMOVED lines=8> */
.L_x_14:
[----:B---3--:R-:W-:Y:S01]  /*1230*/  SHF.R.U64 R7, R8, R22, R9 ;  /* 0x0000001608077219 */ /* 0x008fe20000001209 */
[----:B-1----:R-:W-:Y:S01]  /*1240*/  VIADD R8, R27, 0xffffffff ;  /* 0xffffffff1b087836 */ /* 0x002fe20000000000 */
[----:B------:R-:W-:Y:S01]  /*1250*/  SHF.L.U32 R2, R28, R31, RZ ;  /* 0x0000001f1c027219 */ /* 0x000fe200000006ff */
[----:B------:R-:W-:Y:S01]  /*1260*/  @P1 IMAD R20, R21, R24, R6 ;  /* 0x0000001815141224 */ /* 0x000fe200078e0206 */
[----:B------:R-:W-:Y:S01]  /*1270*/  LOP3.LUT R15, R34, R15, RZ, 0xc0, !PT ;  /* 0x0000000f220f7212 */ /* 0x000fe200078ec0ff */
[----:B------:R-:W-:Y:S01]  /*1280*/  IMAD.MOV R9, RZ, RZ, -R7 ;  /* 0x000000ffff097224 */ /* 0x000fe200078e0a07 */
[----:B------:R-:W-:Y:S01]  /*1290*/  LOP3.LUT R8, R25, R8, RZ, 0xc0, !PT ;  /* 0x0000000819087212 */ /* 0x000fe200078ec0ff */
[----:B------:R-:W-:Y:S02]  /*12a0*/  IMAD.MOV.U32 R6, RZ, RZ, 0x1 ;  /* 0x00000001ff067424 */ /* 0x000fe400078e00ff */
[----:B------:R-:W-:Y:S02]  /*12b0*/  IMAD R15, R2, R7, R15 ;  /* 0x00000007020f7224 */ /* 0x000fe400078e020f */
[----:B0-----:R-:W-:-:S02]  /*12c0*/  IMAD R2, R9, R26, R36 ;  /* 0x0000001a09027224 */ /* 0x001fc400078e0224 */
[----:B----4-:R-:W-:Y:S02]  /*12d0*/  IMAD R19, R15, R29, R20 ;  /* 0x0000001d0f137224 */ /* 0x010fe400078e0214 */
[--C-:B------:R-:W-:Y:S01]  /*12e0*/  IMAD R2, R2, R27, R8.reuse ;  /* 0x0000001b02027224 */ /* 0x100fe200078e0208 */
[----:B------:R-:W-:-:S04]  /*12f0*/  PRMT R8, R6, 0x7610, R8 ;  /* 0x0000761006087816 */ /* 0x000fc80000000008 */
[----:B------:R-:W-:Y:S02]  /*1300*/  SEL R22, R2, R19, !P1 ;  /* 0x0000001302167207 */ /* 0x000fe40004800000 */
[----:B------:R-:W-:Y:S01]  /*1310*/  SEL R19, R19, R2, !P1 ;  /* 0x0000000213137207 */ /* 0x000fe20004800000 */
[----:B------:R-:W-:-:S07]  /*1320*/  IMAD.MOV.U32 R2, RZ, RZ, R30 ;  /* 0x000000ffff027224 */ /* 0x000fce00078e001e */
.L_x_12:
[----:B------:R-:W-:Y:S05]  /*1330*/  @!P3 BRA `(.L_x_15) ;  /* 0x00000000000cb947 */ /* 0x000fea0003800000 */
[----:B------:R-:W-:Y:S01]  /*1340*/  UCGABAR_WAIT ;  /* 0x0000000000007dc7 */ /* 0x000fe20008000000 */
[----:B------:R-:W-:Y:S01]  /*1350*/  CCTL.IVALL ;  /* 0x00000000ff00798f */ /* 0x000fe20002000000 */
[----:B------:R-:W-:Y:S05]  /*1360*/  BRA `(.L_x_16) ;  /* 0x0000000000047947 */ /* 0x000fea0003800000 */
.L_x_15:
[----:B------:R-:W-:Y:S06]  /*1370*/  BAR.SYNC.DEFER_BLOCKING 0x0 ;  /* 0x0000000000007b1d */ /* 0x000fec0000010000 */
.L_x_16:
[----:B------:R-:W-:Y:S05]  /*1380*/  @!P2 BRA `(.L_x_17) ;  /* 0x000000900080a947 */ /* 0x000fea0003800000 */
[----:B------:R-:W-:-:S13]  /*1390*/  ISETP.GT.U32.AND P0, PT, R35, 0x1, PT ;  /* 0x000000012300780c */ /* 0x000fda0003f04070 */
[----:B------:R-:W-:Y:S05]  /*13a0*/  @P0 EXIT ;  /* 0x000000000000094d */ /* 0x000fea0003800000 */
.L_x_18:
[----:B------:R-:W-:-:S08]  /*13b0*/  NOP ;  /* 0x0000000000007918 */ /* 0x000fd00000000000 */
[----:B------:R-:W1:Y:S02]  /*13c0*/  USETMAXREG.TRY_ALLOC.CTAPOOL UP0, 0xe8 ;  /* 0x000000e8000079c8 */ /* 0x000e640008000600 */
[----:B-1----:R-:W-:-:S13]  /*13d0*/  PLOP3.LUT P0, PT, PT, PT, UP0, 0x80, 0x0 ;  /* 0x000000000000781c */ /* 0x002fda0003f0f008 */
[----:B------:R-:W-:Y:S05]  /*13e0*/  @!P0 BRA `(.L_x_18) ;  /* 0xfffffffc00f08947 */ /* 0x000fea000383ffff */
[----:B------:R-:W-:-:S13]  /*13f0*/  LOP3.LUT P0, RZ, R8, 0xff, RZ, 0xc0, !PT ;  /* 0x000000ff08ff7812 */ /* 0x000fda000780c0ff */
[----:B------:R-:W-:Y:S05]  /*1400*/  @!P0 EXIT ;  /* 0x000000000000894d */ /* 0x000fea0003800000 */
[----:B------:R-:W1:Y:S01]  /*1410*/  S2UR UR4, SR_CgaCtaId ;  /* 0x00000000000479c3 */ /* 0x000e620000008800 */
[----:B--2---:R-:W-:Y:S01]  /*1420*/  VIADD R0, R0, 0xffffffff ;  /* 0xffffffff00007836 */ /* 0x004fe20000000000 */
[CC--:B------:R-:W-:Y:S01]  /*1430*/  LEA.HI R4, R14.reuse, R3.reuse, RZ, 0x2 ;  /* 0x000000030e047211 */ /* 0x0c0fe200078f10ff */
[----:B------:R-:W-:Y:S01]  /*1440*/  UMOV UR41, 0x400 ;  /* 0x0000040000297882 */ /* 0x000fe20000000000 */
[----:B------:R-:W-:Y:S01]  /*1450*/  LEA.HI R14, R14, R3, RZ, 0x5 ;  /* 0x000000030e0e7211 */ /* 0x000fe200078f28ff */
[----:B------:R-:W-:Y:S01]  /*1460*/  UISETP.LT.AND UP0, UPT, UR40, 0x1, UPT ;  /* 0x000000012800788c */ /* 0x000fe2000bf01270 */
[----:B------:R-:W-:Y:S01]  /*1470*/  R2UR UR42, R0 ;  /* 0x00000000002a72ca */ /* 0x000fe200000e0000 */
[----:B------:R-:W-:Y:S01]  /*1480*/  USHF.L.U32 UR44, UR40, 0x1, URZ ;  /* 0x00000001282c7899 */ /* 0x000fe2000800063f */
[--C-:B------:R-:W-:Y:S01]  /*1490*/  SHF.R.S32.HI R156, RZ, 0x2, R4.reuse ;  /* 0x00000002ff9c7819 */ /* 0x100fe20000011404 */
[----:B------:R-:W-:Y:S01]  /*14a0*/  USEL UR43, UR40, 0x1, UP0 ;  /* 0x00000001282b7887 */ /* 0x000fe20008000000 */
[----:B------:R-:W-:-:S02]  /*14b0*/  SHF.R.S32.HI R5, RZ, 0x1f, R4 ;  /* 0x0000001fff057819 */ /* 0x000fc40000011404 */
[----:B------:R-:W-:Y:S01]  /*14c0*/  LOP3.LUT R158, R4, 0xfffffffc, RZ, 0xc0, !PT ;  /* 0xfffffffc049e7812 */ /* 0x000fe200078ec0ff */
[----:B------:R-:W-:Y:S01]  /*14d0*/  UIADD3 UR43, -UR43, UR40, URZ ;  /* 0x000000282b2b7290 */ /* 0x000fe2000fffe13f */
[----:B------:R-:W-:Y:S02]  /*14e0*/  LEA.HI R5, R5, R156, RZ, 0x3 ;  /* 0x0000009c05057211 */ /* 0x000fe400078f18ff */
[----:B------:R-:W-:Y:S01]  /*14f0*/  ISETP.NE.AND P0, PT, R0, RZ, PT ;  /* 0x000000ff0000720c */ /* 0x000fe20003f05270 */
[----:B------:R-:W-:Y:S01]  /*1500*/  IMAD.IADD R158, R3, 0x1, -R158 ;  /* 0x00000001039e7824 */ /* 0x000fe200078e0a9e */
[----:B------:R-:W-:Y:S01]  /*1510*/  LOP3.LUT R5, R5, 0xfffffff8, RZ, 0xc0, !PT ;  /* 0xfffffff805057812 */ /* 0x000fe200078ec0ff */
[----:B------:R-:W-:Y:S01]  /*1520*/  USHF.L.U32 UR42, UR42, 0x3, URZ ;  /* 0x000000032a2a7899 */ /* 0x000fe2000800063f */
[----:B------:R-:W-:Y:S02]  /*1530*/  LOP3.LUT R176, R16, 0x1, RZ, 0xfc, !PT ;  /* 0x0000000110b07812 */ /* 0x000fe400078efcff */
[----:B------:R-:W-:Y:S01]  /*1540*/  SEL R177, RZ, 0x1, P0 ;  /* 0x00000001ffb17807 */ /* 0x000fe20000000000 */
[----:B------:R-:W-:Y:S01]  /*1550*/  IMAD.IADD R156, R156, 0x1, -R5 ;  /* 0x000000019c9c7824 */ /* 0x000fe200078e0a05 */
[----:B-1----:R-:W-:Y:S01]  /*1560*/  ULEA UR41, UR4, UR41, 0x18 ;  /* 0x0000002904297291 */ /* 0x002fe2000f8ec03f */
[----:B------:R-:W-:Y:S01]  /*1570*/  SHF.R.S32.HI R5, RZ, 0x5, R14 ;  /* 0x00000005ff057819 */ /* 0x000fe2000001140e */
[----:B------:R-:W-:Y:S01]  /*1580*/  IMAD.U32 R160, RZ, RZ, UR42 ;  /* 0x0000002affa07e24 */ /* 0x000fe2000f8e00ff */
[----:B------:R-:W-:Y:S01]  /*1590*/  ULDC UR4, c[0x0][0x284] ;  /* 0x0000a10000047ab9 */ /* 0x000fe20000000800 */
[----:B------:R-:W-:Y:S01]  /*15a0*/  UIADD3 UR45, UR41, 0x60, URZ ;  /* 0x00000060292d7890 */ /* 0x000fe2000fffe03f */
[--C-:B------:R-:W-:Y:S01]  /*15b0*/  SHF.R.S32.HI R157, RZ, 0x1f, R156.reuse ;  /* 0x0000001fff9d7819 */ /* 0x100fe2000001149c */
[----:B------:R-:W-:Y:S01]  /*15c0*/  IMAD R163, R5, -0x10, -R156 ;  /* 0xfffffff005a37824 */ /* 0x000fe200078e0a9c */
[----:B------:R-:W-:-:S02]  /*15d0*/  LOP3.LUT R162, R160, 0x8, RZ, 0xc0, !PT ;  /* 0x00000008a0a27812 */ /* 0x000fc400078ec0ff */
[----:B------:R-:W-:Y:S01]  /*15e0*/  LOP3.LUT R160, R160, 0x8, RZ, 0xc, !PT ;  /* 0x00000008a0a07812 */ /* 0x000fe200078e0cff */
[----:B------:R-:W-:Y:S01]  /*15f0*/  IMAD.U32 R159, RZ, RZ, UR45 ;  /* 0x0000002dff9f7e24 */ /* 0x000fe2000f8e00ff */
[----:B------:R-:W-:Y:S01]  /*1600*/  LOP3.LUT R162, R162, 0x18, RZ, 0x3c, !PT ;  /* 0x00000018a2a27812 */ /* 0x000fe200078e3cff */
[----:B------:R-:W-:-:S04]  /*1610*/  IMAD.WIDE R156, R5, 0x10, R156 ;  /* 0x00000010059c7825 */ /* 0x000fc800078e029c */
[----:B------:R-:W-:Y:S02]  /*1620*/  VIADD R161, R159, UR42 ;  /* 0x0000002a9fa17c36 */ /* 0x000fe40008000000 */
[----:B------:R-:W-:-:S07]  /*1630*/  VIADD R163, R163, UR4 ;  /* 0x00000004a3a37c36 */ /* 0x000fce0008000000 */
.L_x_294:
[----:B------:R-:W-:Y:S01]  /*1640*/  SHF.L.U32 R0, R177, 0x1f, RZ ;  /* 0x0000001fb1007819 */ /* 0x000fe200000006ff */
[----:B------:R-:W-:Y:S02]  /*1650*/  ULDC UR4, c[0x0][0x28c] ;  /* 0x0000a30000047ab9 */ /* 0x000fe40000000800 */
[----:B------:R-:W-:Y:S01]  /*1660*/  ISETP.LT.AND P1, PT, RZ, UR4, PT ;  /* 0x00000004ff007c0c */ /* 0x000fe2000bf21270 */
[----:B------:R-:W1:Y:S02]  /*1670*/  SYNCS.PHASECHK.TRANS64.TRYWAIT P0, [R159+UR42], R0 ;  /* 0x000000009f0075a7 */ /* 0x000e64000800016a */
[----:B01-34-:R-:W-:Y:S10]  /*1680*/  @!P0 BRA `(.L_x_19) ;  /* 0x0000009c00f88947 */ /* 0x01bff40003800000 */
.L_x_317:
[----:B------:R-:W-:Y:S05]  /*1690*/  @P1 BRA `(.L_x_20) ;  /* 0x0000000000401947 */ /* 0x000fea0003800000 */
[----:B-1----:R-:W-:Y:S01]  /*16a0*/  MOV R0, 0x0 ;  /* 0x0000000000007802 */ /* 0x002fe20000000f00 */
[----:B------:R-:W-:Y:S01]  /*16b0*/  ULDC.64 UR4, c[0x4][0x68] ;  /* 0x01001a0000047ab9 */ /* 0x000fe20000000a00 */
[----:B------:R-:W-:Y:S01]  /*16c0*/  ULDC.64 UR6, c[0x4][0x8] ;  /* 0x0100020000067ab9 */ /* 0x000fe20000000a00 */
[----:B------:R-:W-:Y:S01]  /*16d0*/  IMAD.U32 R4, RZ, RZ, UR4 ;  /* 0x00000004ff047e24 */ /* 0x000fe2000f8e00ff */
[----:B------:R1:W2:Y:S01]  /*16e0*/  LDC.64 R14, c[0x4][R0] ;  /* 0x01000000000e7b82 */ /* 0x0002a20000000a00 */
[----:B------:R-:W-:Y:S01]  /*16f0*/  IMAD.U32 R5, RZ, RZ, UR5 ;  /* 0x00000005ff057e24 */ /* 0x000fe2000f8e00ff */
[----:B------:R-:W-:Y:S01]  /*1700*/  ULDC.64 UR4, c[0x4][0x70] ;  /* 0x01001c0000047ab9 */ /* 0x000fe20000000a00 */
[----:B------:R-:W-:Y:S02]  /*1710*/  IMAD.U32 R10, RZ, RZ, UR6 ;  /* 0x00000006ff0a7e24 */ /* 0x000fe4000f8e00ff */
[----:B------:R-:W-:Y:S02]  /*1720*/  IMAD.U32 R6, RZ, RZ, UR4 ;  /* 0x00000004ff067e24 */ /* 0x000fe4000f8e00ff */
[----:B------:R-:W-:-:S02]  /*1730*/  IMAD.U32 R7, RZ, RZ, UR5 ;  /* 0x00000005ff077e24 */ /* 0x000fc4000f8e00ff */
[----:B------:R-:W-:Y:S02]  /*1740*/  IMAD.U32 R11, RZ, RZ, UR7 ;  /* 0x00000007ff0b7e24 */ /* 0x000fe4000f8e00ff */
[----:B------:R-:W-:Y:S02]  /*1750*/  IMAD.MOV.U32 R8, RZ, RZ, 0x1e1 ;  /* 0x000001e1ff087424 */ /* 0x000fe400078e00ff */
[----:B0-----:R-:W-:Y:S02]  /*1760*/  IMAD.MOV.U32 R12, RZ, RZ, 0x1 ;  /* 0x00000001ff0c7424 */ /* 0x001fe400078e00ff */
[----:B-1----:R-:W-:-:S07]  /*1770*/  IMAD.MOV.U32 R13, RZ, RZ, RZ ;  /* 0x000000ffff0d7224 */ /* 0x002fce00078e00ff */
[----:B------:R-:W-:-:S07]  /*1780*/  LEPC R20, `(.L_x_20) ;  /* 0x000000001014794e */ /* 0x000fce0000000000 */
[----:B--2--5:R-:W-:Y:S05]  /*1790*/  CALL.ABS.NOINC R14 ;  /* 0x000000000e007343 */ /* 0x024fea0003c00000 */
.L_x_20:
[----:B------:R-:W-:-:S13]  /*17a0*/  ISETP.NE.AND P0, PT, R176, 0x3, PT ;  /* 0x00000003b000780c */ /* 0x000fda0003f05270 */
[----:B------:R-:W-:Y:S05]  /*17b0*/  @!P0 BRA `(.L_x_21) ;  /* 0x0000000000048947 */ /* 0x000fea0003800000 */
[----:B------:R-:W-:Y:S01]  /*17c0*/  BPT.TRAP 0x1 ;  /* 0x000000040000795c */ /* 0x000fe20000300000 */
.L_x_21:
[----:B------:R-:W-:Y:S02]  /*17d0*/  IMAD.U32 R3, RZ, RZ, UR38 ;  /* 0x00000026ff037e24 */ /* 0x000fe4000f8e00ff */
[----:B-1----:R-:W-:-:S03]  /*17e0*/  IMAD.U32 R0, RZ, RZ, UR39 ;  /* 0x00000027ff007e24 */ /* 0x002fc6000f8e00ff */
[----:B------:R-:W-:Y:S02]  /*17f0*/  LEA R3, R3, UR41, 0x3 ;  /* 0x0000002903037c11 */ /* 0x000fe4000f8e18ff */
[----:B------:R-:W-:-:S04]  /*1800*/  SHF.L.U32 R0, R0, 0x1f, RZ ;  /* 0x0000001f00007819 */ /* 0x000fc800000006ff */
[----:B------:R1:W2:Y:S01]  /*1810*/  SYNCS.PHASECHK.TRANS64.TRYWAIT P1, [R3+URZ], R0 ;  /* 0x00000000030075a7 */ /* 0x0002a2000802017f */
[----:B------:R-:W-:Y:S05]  /*1820*/  @!P0 BRA `(.L_x_22) ;  /* 0x0000000000048947 */ /* 0x000fea0003800000 */
[----:B------:R-:W-:Y:S01]  /*1830*/  BPT.TRAP 0x1 ;  /* 0x000000040000795c */ /* 0x000fe20000300000 */
.L_x_22:
[----:B------:R-:W-:-:S05]  /*1840*/  IMAD.U32 R4, RZ, RZ, UR43 ;  /* 0x0000002bff047e24 */ /* 0x000fca000f8e00ff */
[----:B------:R-:W-:Y:S01]  /*1850*/  ISETP.GE.AND P2, PT, R4, 0x1, PT ;  /* 0x000000010400780c */ /* 0x000fe20003f46270 */
[----:B--2---:R-:W-:-:S12]  /*1860*/  @P1 BRA `(.L_x_23) ;  /* 0x0000000000081947 */ /* 0x004fd80003800000 */
[----:B------:R-:W2:Y:S02]  /*1870*/  SYNCS.PHASECHK.TRANS64.TRYWAIT P1, [R3+URZ], R0 ;  /* 0x00000000030075a7 */ /* 0x000ea4000802017f */
[----:B--2---:R-:W-:Y:S05]  /*1880*/  @!P1 BRA `(.L_x_24) ;  /* 0x0000009c008c9947 */ /* 0x004fea0003800000 */
.L_x_23:
[----:B------:R-:W-:Y:S05]  /*1890*/  WARPSYNC.ALL ;  /* 0x0000000000007948 */ /* 0x000fea0003800000 */
[----:B------:R-:W-:Y:S01]  /*18a0*/  UIADD3 UR4, UR41, 0x180, URZ ;  /* 0x0000018029047890 */ /* 0x000fe2000fffe03f */
[----:B------:R-:W-:Y:S01]  /*18b0*/  WARPGROUP.ARRIVE ;  /* 0x00000000000079c5 */ /* 0x000fe20000000000 */
[----:B------:R-:W-:Y:S02]  /*18c0*/  UIADD3 UR5, UR41, 0xa180, URZ ;  /* 0x0000a18029057890 */ /* 0x000fe4000fffe03f */
[----:B------:R-:W-:Y:S02]  /*18d0*/  USHF.R.U32.HI UR4, URZ, 0x4, UR4 ;  /* 0x000000043f047899 */ /* 0x000fe40008011604 */
[----:B------:R-:W-:-:S02]  /*18e0*/  USHF.R.U32.HI UR5, URZ, 0x4, UR5 ;  /* 0x000000043f057899 */ /* 0x000fc40008011605 */
[----:B------:R-:W-:Y:S02]  /*18f0*/  ULOP3.LUT UR4, UR4, 0x3fff, URZ, 0xc0, !UPT ;  /* 0x00003fff04047892 */ /* 0x000fe4000f8ec03f */
[----:B------:R-:W-:Y:S02]  /*1900*/  ULOP3.LUT UR5, UR5, 0x3fff, URZ, 0xc0, !UPT ;  /* 0x00003fff05057892 */ /* 0x000fe4000f8ec03f */
[----:B------:R-:W-:Y:S02]  /*1910*/  ULOP3.LUT UR8, UR4, 0x10000, URZ, 0xfc, !UPT ;  /* 0x0001000004087892 */ /* 0x000fe4000f8efc3f */
[----:B------:R-:W-:Y:S02]  /*1920*/  ULOP3.LUT UR9, UR5, 0x10000, URZ, 0xfc, !UPT ;  /* 0x0001000005097892 */ /* 0x000fe4000f8efc3f */
[----:B------:R-:W-:Y:S02]  /*1930*/  ULEA UR10, UR38, UR8, 0x9 ;  /* 0x00000008260a7291 */ /* 0x000fe4000f8e483f */
[----:B------:R-:W-:Y:S01]  /*1940*/  ULEA UR11, UR38, UR9, 0xb ;  /* 0x00000009260b7291 */ /* 0x000fe2000f8e583f */
[----:B------:R-:W-:Y:S01]  /*1950*/  UMOV UR5, 0x40000040 ;  /* 0x4000004000057882 */ /* 0x000fe20000000000 */
[----:B------:R-:W-:-:S03]  /*1960*/  UMOV UR7, 0x40000040 ;  /* 0x4000004000077882 */ /* 0x000fc60000000000 */
[----:B------:R-:W-:Y:S02]  /*1970*/  UMOV UR4, UR10 ;  /* 0x0000000a00047c82 */ /* 0x000fe40008000000 */
[----:B------:R-:W-:Y:S02]  /*1980*/  UMOV UR6, UR11 ;  /* 0x0000000b00067c82 */ /* 0x000fe40008000000 */
[----:B------:R-:W-:Y:S01]  /*1990*/  HGMMA.64x256x8.F32.TF32 R24, gdesc[UR4], RZ, !UPT, gsb0 ;  /* 0x07e00000041879f0 */ /* 0x000fe2000c0028ff */
[----:B------:R-:W-:Y:S02]  /*19a0*/  UIADD3 UR4, UR10, 0x2, URZ ;  /* 0x000000020a047890 */ /* 0x000fe4000fffe03f */
[----:B------:R-:W-:Y:S01]  /*19b0*/  UIADD3 UR6, UR11, 0x2, URZ ;  /* 0x000000020b067890 */ /* 0x000fe2000fffe03f */
[----:B------:R-:W-:Y:S01]  /*19c0*/  UMOV UR5, 0x40000040 ;  /* 0x4000004000057882 */ /* 0x000fe20000000000 */
[----:B------:R-:W-:Y:S01]  /*19d0*/  UMOV UR7, 0x40000040 ;  /* 0x4000004000077882 */ /* 0x000fe20000000000 */
[----:B------:R-:W-:-:S02]  /*19e0*/  WARPGROUP.DEPBAR.LE gsb0, 0x0 ;  /* 0x00008000000079c5 */ /* 0x000fc40000010000 */
[----:B------:R-:W-:-:S15]  /*19f0*/  WARPGROUP.ARRIVE ;  /* 0x00000000000079c5 */ /* 0x000fde0000000000 */
[----:B------:R-:W-:-:S05]  /*1a00*/  NOP ;  /* 0x0000000000007918 */ /* 0x000fca0000000000 */
[----:B------:R-:W-:Y:S01]  /*1a10*/  HGMMA.64x256x8.F32.TF32 R24, gdesc[UR4], R24, gsb0 ;  /* 0x07e00000041879f0 */ /* 0x000fe20008002818 */
[----:B------:R-:W-:Y:S02]  /*1a20*/  UIADD3 UR4, UR10, 0x4, URZ ;  /* 0x000000040a047890 */ /* 0x000fe4000fffe03f */
[----:B------:R-:W-:Y:S01]  /*1a30*/  UIADD3 UR6, UR11, 0x4, URZ ;  /* 0x000000040b067890 */ /* 0x000fe2000fffe03f */
[----:B------:R-:W-:Y:S01]  /*1a40*/  UMOV UR5, 0x40000040 ;  /* 0x4000004000057882 */ /* 0x000fe20000000000 */
[----:B------:R-:W-:Y:S01]  /*1a50*/  UMOV UR7, 0x40000040 ;  /* 0x4000004000077882 */ /* 0x000fe20000000000 */
[----:B------:R-:W-:Y:S02]  /*1a60*/  WARPGROUP.DEPBAR.LE gsb0, 0x0 ;  /* 0x00008000000079c5 */ /* 0x000fe40000010000 */
        /* <DEDUP_REMOVED lines=10> */
[----:B------:R-:W-:Y:S03]  /*1b10*/  HGMMA.64x256x8.F32.TF32 R24, gdesc[UR4], R24, gsb0 ;  /* 0x07e00000041879f0 */ /* 0x000fe60008002818 */
[----:B------:R-:W-:Y:S02]  /*1b20*/  WARPGROUP.DEPBAR.LE gsb0, 0x0 ;  /* 0x00008000000079c5 */ /* 0x000fe40000010000 */
[----:B------:R-:W-:Y:S05]  /*1b30*/  @!P2 BRA `(.L_x_25) ;  /* 0x000000040020a947 */ /* 0x000fea0003800000 */
[----:B------:R-:W-:Y:S01]  /*1b40*/  UIADD3 UR4, UR38, 0x1, URZ ;  /* 0x0000000126047890 */ /* 0x000fe2000fffe03f */
[----:B-12---:R-:W-:Y:S02]  /*1b50*/  IMAD.U32 R0, RZ, RZ, UR43 ;  /* 0x0000002bff007e24 */ /* 0x006fe4000f8e00ff */
[----:B------:R-:W-:Y:S01]  /*1b60*/  IMAD.U32 R3, RZ, RZ, UR38 ;  /* 0x00000026ff037e24 */ /* 0x000fe2000f8e00ff */
[----:B------:R-:W-:-:S04]  /*1b70*/  UISETP.NE.AND UP0, UPT, UR4, 0x5, UPT ;  /* 0x000000050400788c */ /* 0x000fc8000bf05270 */
[----:B------:R-:W-:Y:S02]  /*1b80*/  USEL UR5, URZ, 0x1, UP0 ;  /* 0x000000013f057887 */ /* 0x000fe40008000000 */
[----:B------:R-:W-:Y:S02]  /*1b90*/  USEL UR10, UR4, URZ, UP0 ;  /* 0x0000003f040a7287 */ /* 0x000fe40008000000 */
[----:B------:R-:W-:-:S06]  /*1ba0*/  ULOP3.LUT UR5, UR39, UR5, URZ, 0x3c, !UPT ;  /* 0x0000000527057292 */ /* 0x000fcc000f8e3c3f */
[----:B------:R-:W-:-:S07]  /*1bb0*/  IMAD.U32 R6, RZ, RZ, UR5 ;  /* 0x00000005ff067e24 */ /* 0x000fce000f8e00ff */
.L_x_32:
[----:B------:R-:W-:Y:S05]  /*1bc0*/  @!P0 BRA `(.L_x_26) ;  /* 0x0000000000048947 */ /* 0x000fea0003800000 */
[----:B------:R-:W-:Y:S01]  /*1bd0*/  BPT.TRAP 0x1 ;  /* 0x000000040000795c */ /* 0x000fe20000300000 */
.L_x_26:
[----:B------:R-:W-:Y:S01]  /*1be0*/  ULEA UR4, UR10, UR41, 0x3 ;  /* 0x000000290a047291 */ /* 0x000fe2000f8e183f */
[----:B------:R-:W-:-:S08]  /*1bf0*/  SHF.L.U32 R4, R6, 0x1f, RZ ;  /* 0x0000001f06047819 */ /* 0x000fd000000006ff */
[----:B------:R1:W2:Y:S01]  /*1c00*/  SYNCS.PHASECHK.TRANS64.TRYWAIT P1, [UR4], R4 ;  /* 0x00000004ff0075a7 */ /* 0x0002a20008020144 */
[----:B------:R-:W-:Y:S05]  /*1c10*/  @!P0 BRA `(.L_x_27) ;  /* 0x0000000000048947 */ /* 0x000fea0003800000 */
[----:B------:R-:W-:Y:S01]  /*1c20*/  BPT.TRAP 0x1 ;  /* 0x000000040000795c */ /* 0x000fe20000300000 */
.L_x_27:
[----:B--2---:R-:W-:Y:S05]  /*1c30*/  @P1 BRA `(.L_x_28) ;  /* 0x0000000000081947 */ /* 0x004fea0003800000 */
[----:B------:R-:W2:Y:S02]  /*1c40*/  SYNCS.PHASECHK.TRANS64.TRYWAIT P1, [UR4], R4 ;  /* 0x00000004ff0075a7 */ /* 0x000ea40008020144 */
[----:B--2---:R-:W-:Y:S05]  /*1c50*/  @!P1 BRA `(.L_x_29) ;  /* 0x0000009800ac9947 */ /* 0x004fea0003800000 */
.L_x_28:
[----:B------:R-:W-:Y:S01]  /*1c60*/  ULEA UR11, UR10, UR8, 0x9 ;  /* 0x000000080a0b7291 */ /* 0x000fe2000f8e483f */
[----:B------:R-:W-:Y:S01]  /*1c70*/  WARPGROUP.ARRIVE ;  /* 0x00000000000079c5 */ /* 0x000fe20000000000 */
[----:B------:R-:W-:Y:S01]  /*1c80*/  ULEA UR12, UR10, UR9, 0xb ;  /* 0x000000090a0c7291 */ /* 0x000fe2000f8e583f */
[----:B------:R-:W-:Y:S01]  /*1c90*/  UMOV UR5, 0x40000040 ;  /* 0x4000004000057882 */ /* 0x000fe20000000000 */
[----:B------:R-:W-:-:S03]  /*1ca0*/  UMOV UR7, 0x40000040 ;  /* 0x4000004000077882 */ /* 0x000fc60000000000 */
[----:B------:R-:W-:Y:S02]  /*1cb0*/  UMOV UR4, UR11 ;  /* 0x0000000b00047c82 */ /* 0x000fe40008000000 */
[----:B------:R-:W-:Y:S02]  /*1cc0*/  UMOV UR6, UR12 ;  /* 0x0000000c00067c82 */ /* 0x000fe40008000000 */
[----:B------:R-:W-:Y:S01]  /*1cd0*/  HGMMA.64x256x8.F32.TF32 R24, gdesc[UR4], R24, gsb0 ;  /* 0x07e00000041879f0 */ /* 0x000fe20008002818 */
        /* <DEDUP_REMOVED lines=26> */
[----:B------:R-:W-:Y:S01]  /*1e80*/  BPT.TRAP 0x1 ;  /* 0x000000040000795c */ /* 0x000fe20000300000 */
.L_x_30:
[----:B------:R-:W-:-:S13]  /*1e90*/  ISETP.NE.AND P1, PT, R155, RZ, PT ;  /* 0x000000ff9b00720c */ /* 0x000fda0003f25270 */
[----:B-12---:R-:W-:-:S05]  /*1ea0*/  @P1 LEA R4, R3, UR41, 0x3 ;  /* 0x0000002903041c11 */ /* 0x006fca000f8e18ff */
[----:B------:R-:W-:-:S05]  /*1eb0*/  @P1 VIADD R5, R4, 0x28 ;  /* 0x0000002804051836 */ /* 0x000fca0000000000 */
[----:B------:R-:W-:-:S04]  /*1ec0*/  @P1 PRMT R5, R152, 0x654, R5 ;  /* 0x0000065498051816 */ /* 0x000fc80000000005 */
[----:B------:R1:W-:Y:S01]  /*1ed0*/  @P1 SYNCS.ARRIVE.TRANS64.RED.A1T0 RZ, [R5+URZ], RZ ;  /* 0x000000ff05ff19a7 */ /* 0x0003e2000810043f */
[----:B------:R-:W-:-:S13]  /*1ee0*/  ISETP.GT.U32.AND P1, PT, R16, 0x1, PT ;  /* 0x000000011000780c */ /* 0x000fda0003f24070 */
[----:B-1----:R-:W-:Y:S05]  /*1ef0*/  @P1 BRA `(.L_x_31) ;  /* 0x0000000000041947 */ /* 0x002fea0003800000 */
[----:B------:R-:W-:Y:S01]  /*1f00*/  BPT.TRAP 0x1 ;  /* 0x000000040000795c */ /* 0x000fe20000300000 */
.L_x_31:
[----:B------:R-:W-:Y:S01]  /*1f10*/  UIADD3 UR10, UR10, 0x1, URZ ;  /* 0x000000010a0a7890 */ /* 0x000fe2000fffe03f */
[C---:B------:R-:W-:Y:S01]  /*1f20*/  ISETP.GT.AND P2, PT, R0.reuse, 0x1, PT ;  /* 0x000000010000780c */ /* 0x040fe20003f44270 */
[----:B------:R-:W-:Y:S02]  /*1f30*/  VIADD R3, R3, 0x1 ;  /* 0x0000000103037836 */ /* 0x000fe40000000000 */
[----:B------:R-:W-:Y:S01]  /*1f40*/  UISETP.NE.AND UP0, UPT, UR10, 0x5, UPT ;  /* 0x000000050a00788c */ /* 0x000fe2000bf05270 */
[----:B------:R-:W-:Y:S02]  /*1f50*/  VIADD R0, R0, 0xffffffff ;  /* 0xffffffff00007836 */ /* 0x000fe40000000000 */
[C---:B------:R-:W-:Y:S01]  /*1f60*/  ISETP.NE.AND P1, PT, R3.reuse, 0x5, PT ;  /* 0x000000050300780c */ /* 0x040fe20003f25270 */
[----:B------:R-:W-:Y:S02]  /*1f70*/  USEL UR4, URZ, 0x1, UP0 ;  /* 0x000000013f047887 */ /* 0x000fe40008000000 */
[----:B------:R-:W-:Y:S01]  /*1f80*/  USEL UR10, UR10, URZ, UP0 ;  /* 0x0000003f0a0a7287 */ /* 0x000fe20008000000 */
[----:B------:R-:W-:-:S03]  /*1f90*/  SEL R3, R3, RZ, P1 ;  /* 0x000000ff03037207 */ /* 0x000fc60000800000 */
[----:B------:R-:W-:Y:S01]  /*1fa0*/  LOP3.LUT R6, R6, UR4, RZ, 0x3c, !PT ;  /* 0x0000000406067c12 */ /* 0x000fe2000f8e3cff */
[----:B------:R-:W-:Y:S07]  /*1fb0*/  @P2 BRA `(.L_x_32) ;  /* 0xfffffffc00002947 */ /* 0x000fee000383ffff */
.L_x_25:
[----:B-12---:R-:W1:Y:S01]  /*1fc0*/  LDC R0, c[0x0][0x28c] ;  /* 0x0000a300ff007b82 */ /* 0x006e620000000800 */
[----:B------:R2:W-:Y:S01]  /*1fd0*/  SYNCS.ARRIVE.TRANS64.A1T0 RZ, [R160+UR45], RZ ;  /* 0x000000ffa0ff79a7 */ /* 0x0005e2000810002d */
[----:B-1----:R-:W-:-:S13]  /*1fe0*/  ISETP.GE.AND P1, PT, R0, 0x1, PT ;  /* 0x000000010000780c */ /* 0x002fda0003f26270 */
[----:B--2---:R-:W-:Y:S05]  /*1ff0*/  @!P1 BRA `(.L_x_33) ;  /* 0x0000000000449947 */ /* 0x004fea0003800000 */
[----:B------:R-:W-:Y:S05]  /*2000*/  @!P0 BRA `(.L_x_34) ;  /* 0x0000000000048947 */ /* 0x000fea0003800000 */
[----:B------:R-:W-:Y:S01]  /*2010*/  BPT.TRAP 0x1 ;  /* 0x000000040000795c */ /* 0x000fe20000300000 */
.L_x_34:
[----:B------:R-:W-:-:S13]  /*2020*/  ISETP.NE.AND P0, PT, R155, RZ, PT ;  /* 0x000000ff9b00720c */ /* 0x000fda0003f05270 */
[----:B------:R-:W-:-:S05]  /*2030*/  VOTEU.ANY UP0, P0 ;  /* 0x00000000003f7886 */ /* 0x000fca0000000100 */
[----:B------:R-:W-:-:S06]  /*2040*/  @UP0 UIADD3 UR4, UR43, UR38, URZ ;  /* 0x000000262b040290 */ /* 0x000fcc000fffe03f */
[----:B------:R-:W-:Y:S02]  /*2050*/  IMAD.U32 R4, RZ, RZ, UR4 ;  /* 0x00000004ff047e24 */ /* 0x000fe4000f8e00ff */
[----:B------:R-:W-:Y:S02]  /*2060*/  IMAD.U32 R3, RZ, RZ, UR4 ;  /* 0x00000004ff037e24 */ /* 0x000fe4000f8e00ff */
[----:B------:R-:W-:-:S05]  /*2070*/  @P0 IMAD.WIDE.U32 R4, R4, -0x33333333, RZ ;  /* 0xcccccccd04040825 */ /* 0x000fca00078e00ff */
[----:B------:R-:W-:-:S05]  /*2080*/  @P0 SHF.R.U32.HI R0, RZ, 0x2, R5 ;  /* 0x00000002ff000819 */ /* 0x000fca0000011605 */
[----:B------:R-:W-:-:S05]  /*2090*/  @P0 IMAD R0, R0, -0x5, R3 ;  /* 0xfffffffb00000824 */ /* 0x000fca00078e0203 */
[----:B------:R-:W-:-:S05]  /*20a0*/  @P0 LEA R0, R0, UR41, 0x3 ;  /* 0x0000002900000c11 */ /* 0x000fca000f8e18ff */
[----:B------:R-:W-:-:S05]  /*20b0*/  @P0 VIADD R3, R0, 0x28 ;  /* 0x0000002800030836 */ /* 0x000fca0000000000 */
[----:B------:R-:W-:-:S04]  /*20c0*/  @P0 PRMT R3, R152, 0x654, R3 ;  /* 0x0000065498030816 */ /* 0x000fc80000000003 */
[----:B------:R1:W-:Y:S01]  /*20d0*/  @P0 SYNCS.ARRIVE.TRANS64.RED.A1T0 RZ, [R3+URZ], RZ ;  /* 0x000000ff03ff09a7 */ /* 0x0003e2000810043f */
[----:B------:R-:W-:-:S13]  /*20e0*/  ISETP.GT.U32.AND P0, PT, R16, 0x1, PT ;  /* 0x000000011000780c */ /* 0x000fda0003f04070 */
[----:B-1----:R-:W-:Y:S05]  /*20f0*/  @P0 BRA `(.L_x_33) ;  /* 0x0000000000040947 */ /* 0x002fea0003800000 */
[----:B------:R-:W-:Y:S01]  /*2100*/  BPT.TRAP 0x1 ;  /* 0x000000040000795c */ /* 0x000fe20000300000 */
.L_x_33:
[----:B------:R-:W-:Y:S01]  /*2110*/  SHF.L.U32 R0, R177, 0x1f, RZ ;  /* 0x0000001fb1007819 */ /* 0x000fe200000006ff */
[----:B------:R-:W-:Y:S01]  /*2120*/  UIADD3 UR38, UR44, UR38, URZ ;  /* 0x000000262c267290 */ /* 0x000fe2000fffe03f */
[----:B------:R-:W1:Y:S01]  /*2130*/  LDC R7, c[0x0][0x288] ;  /* 0x0000a200ff077b82 */ /* 0x000e620000000800 */
[----:B------:R-:W-:Y:S01]  /*2140*/  UISETP.GE.U32.AND UP1, UPT, UR44, 0x5, UPT ;  /* 0x000000052c00788c */ /* 0x000fe2000bf26070 */
[----:B------:R-:W-:Y:S01]  /*2150*/  IMAD.SHL.U32 R8, R158, 0x2, RZ ;  /* 0x000000029e087824 */ /* 0x000fe200078e00ff */
[----:B------:R-:W-:Y:S02]  /*2160*/  UISETP.GT.U32.AND UP0, UPT, UR38, 0x4, UPT ;  /* 0x000000042600788c */ /* 0x000fe4000bf04070 */
[----:B------:R-:W-:Y:S02]  /*2170*/  UIMAD.WIDE.U32 UR4, UR38, -0x33333333, URZ ;  /* 0xcccccccd260478a5 */ /* 0x000fe4000f8e003f */
[----:B------:R-:W-:Y:S01]  /*2180*/  UISETP.LT.U32.AND UP0, UPT, UR44, 0x5, UP0 ;  /* 0x000000052c00788c */ /* 0x000fe20008701070 */
[----:B------:R-:W2:Y:S01]  /*2190*/  SYNCS.PHASECHK.TRANS64.TRYWAIT P0, [R159+UR42+0x10], R0 ;  /* 0x000010009f0075a7 */ /* 0x000ea2000800016a */
[----:B------:R-:W-:Y:S01]  /*21a0*/  USHF.R.U32.HI UR4, URZ, 0x2, UR5 ;  /* 0x000000023f047899 */ /* 0x000fe20008011605 */
[----:B------:R-:W-:Y:S01]  /*21b0*/  SHF.R.S32.HI R9, RZ, 0x1f, R8 ;  /* 0x0000001fff097819 */ /* 0x000fe20000011408 */
[----:B------:R-:W-:-:S02]  /*21c0*/  USEL UR6, URZ, 0x1, !UP0 ;  /* 0x000000013f067887 */ /* 0x000fc4000c000000 */
[----:B------:R-:W-:Y:S02]  /*21d0*/  UIMAD UR38, UR4, -0x5, UR38 ;  /* 0xfffffffb042678a4 */ /* 0x000fe4000f8e0226 */
[----:B------:R-:W-:-:S04]  /*21e0*/  ULOP3.LUT UR39, UR39, UR6, URZ, 0x3c, !UPT ;  /* 0x0000000627277292 */ /* 0x000fc8000f8e3c3f */
[----:B------:R-:W-:Y:S01]  /*21f0*/  @UP1 ULOP3.LUT UR39, UR39, 0x1, UR4, 0x78, !UPT ;  /* 0x0000000127271892 */ /* 0x000fe2000f8e7804 */
[----:B-12---:R-:W-:Y:S11]  /*2200*/  @!P0 BRA `(.L_x_35) ;  /* 0x0000009400588947 */ /* 0x006ff60003800000 */
.L_x_318:
[----:B------:R-:W-:Y:S01]  /*2210*/  IMAD.SHL.U32 R6, R19, 0x40, RZ ;  /* 0x0000004013067824 */ /* 0x000fe200078e00ff */
[----:B------:R-:W-:Y:S01]  /*2220*/  ULDC UR6, c[0x0][0x284] ;  /* 0x0000a10000067ab9 */ /* 0x000fe20000000800 */
[----:B0-----:R-:W-:Y:S01]  /*2230*/  IMAD.SHL.U32 R12, R22, 0x100, RZ ;  /* 0x00000100160c7824 */ /* 0x001fe200078e00ff */
[----:B------:R-:W-:Y:S01]  /*2240*/  SHF.R.S32.HI R167, RZ, 0x1f, R2 ;  /* 0x0000001fffa77819 */ /* 0x000fe20000011402 */
[----:B------:R-:W-:Y:S01]  /*2250*/  ULDC.64 UR4, c[0x0][0x5d0] ;  /* 0x0001740000047ab9 */ /* 0x000fe20000000a00 */
[----:B------:R-:W-:Y:S01]  /*2260*/  ISETP.GE.AND P0, PT, R6, UR6, PT ;  /* 0x0000000606007c0c */ /* 0x000fe2000bf06270 */
[----:B------:R-:W-:Y:S01]  /*2270*/  IMAD.WIDE.U32 R4, R2, UR4, R8 ;  /* 0x0000000402047c25 */ /* 0x000fe2000f8e0008 */
[----:B------:R-:W-:Y:S02]  /*2280*/  SHF.R.S32.HI R13, RZ, 0x1f, R12 ;  /* 0x0000001fff0d7819 */ /* 0x000fe4000001140c */
[C---:B------:R-:W-:Y:S01]  /*2290*/  ISETP.GE.OR P0, PT, R12.reuse, R7, P0 ;  /* 0x000000070c00720c */ /* 0x040fe20000706670 */
[----:B------:R-:W-:Y:S01]  /*22a0*/  IMAD R3, R167, UR4, RZ ;  /* 0x00000004a7037c24 */ /* 0x000fe2000f8e02ff */
[----:B------:R-:W-:-:S03]  /*22b0*/  IADD3 R168, P1, R12, R4, RZ ;  /* 0x000000040ca87210 */ /* 0x000fc60007f3e0ff */
[----:B------:R-:W-:-:S05]  /*22c0*/  IMAD R3, R2, UR5, R3 ;  /* 0x0000000502037c24 */ /* 0x000fca000f8e0203 */
[----:B------:R-:W-:-:S03]  /*22d0*/  IADD3.X R169, R13, R5, R3, P1, !PT ;  /* 0x000000050da97210 */ /* 0x000fc60000ffe403 */
[----:B------:R-:W-:Y:S05]  /*22e0*/  @P0 BRA `(.L_x_36) ;  /* 0x0000007800f80947 */ /* 0x000fea0003800000 */
[----:B------:R-:W0:Y:S01]  /*22f0*/  LDC.64 R10, c[0x0][0x5c8] ;  /* 0x00017200ff0a7b82 */ /* 0x000e220000000a00 */
[----:B-----5:R-:W-:Y:S01]  /*2300*/  FSETP.NEU.AND P0, PT, R154, RZ, PT ;  /* 0x000000ff9a00720b */ /* 0x020fe20003f0d000 */
[----:B------:R-:W-:Y:S01]  /*2310*/  IMAD R3, R158, -0x2, R7 ;  /* 0xfffffffe9e037824 */ /* 0x000fe200078e0207 */
[----:B------:R-:W-:Y:S01]  /*2320*/  BSSY B0, `(.L_x_36) ;  /* 0x00007ba000007945 */ /* 0x000fe20003800000 */
[----:B------:R-:W-:-:S04]  /*2330*/  IMAD.WIDE R164, R19, 0x40, R156 ;  /* 0x0000004013a47825 */ /* 0x000fc800078e029c */
[----:B-1----:R-:W-:Y:S02]  /*2340*/  IMAD.IADD R0, R3, 0x1, -R12 ;  /* 0x0000000103007824 */ /* 0x002fe400078e0a0c */
[----:B------:R-:W-:-:S03]  /*2350*/  IMAD.IADD R3, R163, 0x1, -R6 ;  /* 0x00000001a3037824 */ /* 0x000fc600078e0a06 */
[----:B------:R-:W-:-:S04]  /*2360*/  ISETP.GT.AND P2, PT, R0, RZ, PT ;  /* 0x000000ff0000720c */ /* 0x000fc80003f44270 */
[----:B------:R-:W-:Y:S01]  /*2370*/  ISETP.GT.AND P4, PT, R3, RZ, P2 ;  /* 0x000000ff0300720c */ /* 0x000fe20001784270 */
[-C--:B0-----:R-:W-:Y:S02]  /*2380*/  IMAD R4, R165, R10.reuse, RZ ;  /* 0x0000000aa5047224 */ /* 0x081fe400078e02ff */
[----:B------:R-:W-:-:S04]  /*2390*/  IMAD.WIDE.U32 R168, R164, R10, R168 ;  /* 0x0000000aa4a87225 */ /* 0x000fc800078e00a8 */
[----:B------:R-:W-:-:S04]  /*23a0*/  IMAD R5, R164, R11, R4 ;  /* 0x0000000ba4057224 */ /* 0x000fc800078e0204 */
[----:B------:R-:W-:Y:S01]  /*23b0*/  IMAD.IADD R179, R169, 0x1, R5 ;  /* 0x00000001a9b37824 */ /* 0x000fe200078e0205 */
[----:B------:R-:W-:Y:S06]  /*23c0*/  @!P0 BRA `(.L_x_37) ;  /* 0x0000005400948947 */ /* 0x000fec0003800000 */
[----:B------:R-:W0:Y:S01]  /*23d0*/  LDC.64 R20, c[0x0][0x5b8] ;  /* 0x00016e00ff147b82 */ /* 0x000e220000000a00 */
[----:B------:R-:W-:-:S07]  /*23e0*/  ULDC.64 UR4, c[0x0][0x5c0] ;  /* 0x0001700000047ab9 */ /* 0x000fce0000000a00 */
[----:B------:R-:W1:Y:S08]  /*23f0*/  LDC.64 R170, c[0x0][0x5b0] ;  /* 0x00016c00ffaa7b82 */ /* 0x000e700000000a00 */
[----:B------:R-:W2:Y:S01]  /*2400*/  LDC.64 R14, c[0x0][0x5a8] ;  /* 0x00016a00ff0e7b82 */ /* 0x000ea20000000a00 */
[-C--:B0-----:R-:W-:Y:S02]  /*2410*/  IMAD R6, R167, R20.reuse, RZ ;  /* 0x00000014a7067224 */ /* 0x081fe400078e02ff */
[----:B------:R-:W-:-:S04]  /*2420*/  IMAD.WIDE.U32 R4, R2, R20, R8 ;  /* 0x0000001402047225 */ /* 0x000fc800078e0008 */
[----:B------:R-:W-:Y:S01]  /*2430*/  IMAD R169, R2, R21, R6 ;  /* 0x0000001502a97224 */ /* 0x000fe200078e0206 */
[----:B------:R-:W-:Y:S01]  /*2440*/  IADD3 R166, P0, R12, R4, RZ ;  /* 0x000000040ca67210 */ /* 0x000fe20007f1e0ff */
[----:B-1----:R-:W-:-:S03]  /*2450*/  IMAD R4, R165, R170, RZ ;  /* 0x000000aaa5047224 */ /* 0x002fc600078e02ff */
[----:B------:R-:W-:Y:S01]  /*2460*/  IADD3.X R167, R13, R5, R169, P0, !PT ;  /* 0x000000050da77210 */ /* 0x000fe200007fe4a9 */
[C---:B------:R-:W-:Y:S02]  /*2470*/  IMAD R165, R164.reuse, R171, R4 ;  /* 0x000000aba4a57224 */ /* 0x040fe400078e0204 */
[----:B------:R-:W-:-:S04]  /*2480*/  IMAD.WIDE.U32 R4, R164, R170, R166 ;  /* 0x000000aaa4047225 */ /* 0x000fc800078e00a6 */
[----:B------:R-:W-:Y:S01]  /*2490*/  IMAD.IADD R5, R5, 0x1, R165 ;  /* 0x0000000105057824 */ /* 0x000fe200078e02a5 */
[----:B--2---:R-:W-:-:S04]  /*24a0*/  LEA R6, P0, R4, R14, 0x2 ;  /* 0x0000000e04067211 */ /* 0x004fc800078010ff */
[----:B------:R-:W-:-:S05]  /*24b0*/  LEA.HI.X R7, R4, R15, R5, 0x2, P0 ;  /* 0x0000000f04077211 */ /* 0x000fca00000f1405 */
[----:B------:R0:W2:Y:S01]  /*24c0*/  @P4 LDG.E.LTC128B R19, desc[UR36][R6.64] ;  /* 0x0000002406134981 */ /* 0x0000a2000c1e1920 */
[----:B------:R-:W-:Y:S01]  /*24d0*/  IMAD.WIDE.U32 R4, R164, R170, R12 ;  /* 0x000000aaa4047225 */ /* 0x000fe200078e000c */
[C---:B------:R-:W-:Y:S01]  /*24e0*/  SHF.L.U64.HI R175, R170.reuse, 0x3, R171 ;  /* 0x00000003aaaf7819 */ /* 0x040fe200000102ab */
[----:B------:R-:W-:Y:S02]  /*24f0*/  BSSY B1, `(.L_x_38) ;  /* 0x0000014000017945 */ /* 0x000fe40003800000 */
[----:B------:R-:W-:Y:S01]  /*2500*/  IMAD.SHL.U32 R174, R170, 0x8, RZ ;  /* 0x00000008aaae7824 */ /* 0x000fe200078e00ff */
[----:B------:R-:W-:Y:S02]  /*2510*/  IADD3 R172, P0, R8, R4, RZ ;  /* 0x0000000408ac7210 */ /* 0x000fe40007f1e0ff */
[----:B------:R-:W-:Y:S01]  /*2520*/  LEA R4, P1, R168, UR4, 0x2 ;  /* 0x00000004a8047c11 */ /* 0x000fe2000f8210ff */
[----:B------:R-:W-:Y:S01]  /*2530*/  IMAD.WIDE.U32 R174, R164, R170, R174 ;  /* 0x000000aaa4ae7225 */ /* 0x000fe200078e00ae */
[----:B------:R-:W-:-:S02]  /*2540*/  IADD3.X R173, R9, R165, R5, P0, !PT ;  /* 0x000000a509ad7210 */ /* 0x000fc400007fe405 */
[----:B------:R-:W-:Y:S02]  /*2550*/  LEA.HI.X R5, R168, UR5, R179, 0x2, P1 ;  /* 0x00000005a8057c11 */ /* 0x000fe400088f14b3 */
[----:B------:R-:W-:Y:S01]  /*2560*/  ISETP.GT.AND P0, PT, R0, 0x1, PT ;  /* 0x000000010000780c */ /* 0x000fe20003f04270 */
[----:B------:R-:W-:-:S03]  /*2570*/  IMAD.WIDE.U32 R172, R2, R20, R172 ;  /* 0x0000001402ac7225 */ /* 0x000fc600078e00ac */
[----:B------:R-:W-:Y:S01]  /*2580*/  ISETP.GT.AND P1, PT, R3, RZ, P0 ;  /* 0x000000ff0300720c */ /* 0x000fe20000724270 */
[----:B0-----:R-:W-:Y:S01]  /*2590*/  IMAD.IADD R7, R169, 0x1, R173 ;  /* 0x00000001a9077824 */ /* 0x001fe200078e02ad */
[----:B------:R-:W-:-:S04]  /*25a0*/  LEA R6, P3, R172, R14, 0x2 ;  /* 0x0000000eac067211 */ /* 0x000fc800078610ff */
[----:B------:R-:W-:Y:S02]  /*25b0*/  LEA.HI.X R7, R172, R15, R7, 0x2, P3 ;  /* 0x0000000fac077211 */ /* 0x000fe400018f1407 */
[----:B--2---:R-:W-:-:S05]  /*25c0*/  LOP3.LUT R21, R19, 0xffffe000, RZ, 0xc0, !PT ;  /* 0xffffe00013157812 */ /* 0x004fca00078ec0ff */
[----:B------:R-:W-:-:S04]  /*25d0*/  FMUL R21, R21, R154 ;  /* 0x0000009a15157220 */ /* 0x000fc80000400000 */
[----:B------:R-:W-:-:S05]  /*25e0*/  FFMA R21, R24, R153, R21 ;  /* 0x0000009918157223 */ /* 0x000fca0000000015 */
[----:B------:R-:W-:-:S05]  /*25f0*/  F2FP.TF32.F32.PACK_B R21, R21 ;  /* 0x00000015ff15723e */ /* 0x000fca00024050ff */
[----:B------:R0:W-:Y:S01]  /*2600*/  @P4 STG.E desc[UR36][R4.64], R21 ;  /* 0x0000001504004986 */ /* 0x0001e2000c101924 */
[----:B------:R-:W-:Y:S05]  /*2610*/  @!P1 BRA `(.L_x_39) ;  /* 0x0000000000049947 */ /* 0x000fea0003800000 */
[----:B------:R1:W5:Y:S02]  /*2620*/  LDG.E.LTC128B R19, desc[UR36][R6.64+0x4] ;  /* 0x0000042406137981 */ /* 0x000364000c1e1920 */
.L_x_39:
[----:B------:R-:W-:Y:S05]  /*2630*/  BSYNC B1 ;  /* 0x0000000000017941 */ /* 0x000fea0003800000 */
.L_x_38:
[----:B0----5:R-:W-:Y:S01]  /*2640*/  LOP3.LUT R21, R19, 0xffffe000, RZ, 0xc0, !PT ;  /* 0xffffe00013157812 */ /* 0x021fe200078ec0ff */
[----:B------:R-:W-:Y:S01]  /*2650*/  IMAD.IADD R171, R165, 0x1, R175 ;  /* 0x00000001a5ab7824 */ /* 0x000fe200078e02af */
[----:B------:R-:W-:Y:S02]  /*2660*/  IADD3 R164, P3, R166, R174, RZ ;  /* 0x000000aea6a47210 */ /* 0x000fe40007f7e0ff */
[----:B------:R-:W-:Y:S01]  /*2670*/  ISETP.GT.AND P2, PT, R3, 0x8, P2 ;  /* 0x000000080300780c */ /* 0x000fe20001744270 */
[----:B------:R-:W-:Y:S02]  /*2680*/  FMUL R22, R21, R154 ;  /* 0x0000009a15167220 */ /* 0x000fe40000400000 */
[----:B------:R-:W-:Y:S01]  /*2690*/  IMAD.X R166, R171, 0x1, R167, P3 ;  /* 0x00000001aba67824 */ /* 0x000fe200018e06a7 */
[----:B------:R-:W-:Y:S01]  /*26a0*/  LEA R24, P3, R164, R14, 0x2 ;  /* 0x0000000ea4187211 */ /* 0x000fe200078610ff */
[----:B------:R-:W-:-:S03]  /*26b0*/  FFMA R165, R25, R153, R22 ;  /* 0x0000009919a57223 */ /* 0x000fc60000000016 */
[----:B------:R-:W-:Y:S02]  /*26c0*/  LEA.HI.X R25, R164, R15, R166, 0x2, P3 ;  /* 0x0000000fa4197211 */ /* 0x000fe400018f14a6 */
[----:B------:R-:W-:-:S05]  /*26d0*/  F2FP.TF32.F32.PACK_B R165, R165 ;  /* 0x000000a5ffa5723e */ /* 0x000fca00024050ff */
[----:B------:R0:W-:Y:S04]  /*26e0*/  @P1 STG.E desc[UR36][R4.64+0x4], R165 ;  /* 0x000004a504001986 */ /* 0x0001e8000c101924 */
[----:B------:R-:W2:Y:S01]  /*26f0*/  @P2 LDG.E.LTC128B R19, desc[UR36][R24.64] ;  /* 0x0000002418132981 */ /* 0x000ea2000c1e1920 */
[----:B------:R-:W-:Y:S01]  /*2700*/  IADD3 R8, P1, P3, R8, R174, R12 ;  /* 0x000000ae08087210 */ /* 0x000fe20007b3e00c */
[----:B------:R-:W-:Y:S01]  /*2710*/  BSSY B1, `(.L_x_40) ;  /* 0x0000011000017945 */ /* 0x000fe20003800000 */
[C---:B------:R-:W-:Y:S02]  /*2720*/  SHF.L.U64.HI R11, R10.reuse, 0x5, R11 ;  /* 0x000000050a0b7819 */ /* 0x040fe4000001020b */
[----:B------:R-:W-:Y:S02]  /*2730*/  IADD3.X R9, R9, R171, R13, P1, P3 ;  /* 0x000000ab09097210 */ /* 0x000fe40000fe640d */
[----:B------:R-:W-:-:S02]  /*2740*/  LEA R10, P1, R10, R4, 0x5 ;  /* 0x000000040a0a7211 */ /* 0x000fc400078228ff */
[----:B------:R-:W-:Y:S01]  /*2750*/  ISETP.GT.AND P0, PT, R3, 0x8, P0 ;  /* 0x000000080300780c */ /* 0x000fe20000704270 */
[----:B------:R-:W-:-:S04]  /*2760*/  IMAD.WIDE.U32 R20, R2, R20, R8 ;  /* 0x0000001402147225 */ /* 0x000fc800078e0008 */
[----:B------:R-:W-:Y:S01]  /*2770*/  IMAD.X R11, R11, 0x1, R5, P1 ;  /* 0x000000010b0b7824 */ /* 0x000fe200008e0605 */
[----:B------:R-:W-:Y:S01]  /*2780*/  LEA R8, P3, R20, R14, 0x2 ;  /* 0x0000000e14087211 */ /* 0x000fe200078610ff */
[----:B------:R-:W-:-:S05]  /*2790*/  IMAD.IADD R2, R169, 0x1, R21 ;  /* 0x00000001a9027824 */ /* 0x000fca00078e0215 */
        /* <DEDUP_REMOVED lines=8> */
.L_x_41:
[----:B------:R-:W-:Y:S05]  /*2820*/  BSYNC B1 ;  /* 0x0000000000017941 */ /* 0x000fea0003800000 */
.L_x_40:
[----:B0----5:R-:W-:Y:S01]  /*2830*/  LOP3.LUT R13, R19, 0xffffe000, RZ, 0xc0, !PT ;  /* 0xffffe000130d7812 */ /* 0x021fe200078ec0ff */
[----:B------:R-:W-:Y:S01]  /*2840*/  BSSY B1, `(.L_x_42) ;  /* 0x0000009000017945 */ /* 0x000fe20003800000 */
[----:B------:R-:W-:-:S03]  /*2850*/  ISETP.GT.AND P1, PT, R0, 0x8, PT ;  /* 0x000000080000780c */ /* 0x000fc60003f24270 */
[----:B------:R-:W-:Y:S01]  /*2860*/  FMUL R2, R13, R154 ;  /* 0x0000009a0d027220 */ /* 0x000fe20000400000 */
[----:B------:R-:W-:-:S03]  /*2870*/  ISETP.GT.AND P2, PT, R3, RZ, P1 ;  /* 0x000000ff0300720c */ /* 0x000fc60000f44270 */
[----:B------:R-:W-:-:S05]  /*2880*/  FFMA R27, R27, R153, R2 ;  /* 0x000000991b1b7223 */ /* 0x000fca0000000002 */
[----:B------:R-:W-:-:S05]  /*2890*/  F2FP.TF32.F32.PACK_B R27, R27 ;  /* 0x0000001bff1b723e */ /* 0x000fca00024050ff */
[----:B------:R0:W-:Y:S01]  /*28a0*/  @P0 STG.E desc[UR36][R10.64+0x4], R27 ;  /* 0x0000041b0a000986 */ /* 0x0001e2000c101924 */
[----:B------:R-:W-:Y:S05]  /*28b0*/  @!P2 BRA `(.L_x_43) ;  /* 0x000000000004a947 */ /* 0x000fea0003800000 */
[----:B------:R3:W5:Y:S02]  /*28c0*/  LDG.E.LTC128B R19, desc[UR36][R6.64+0x20] ;  /* 0x0000202406137981 */ /* 0x000764000c1e1920 */
.L_x_43:
[----:B------:R-:W-:Y:S05]  /*28d0*/  BSYNC B1 ;  /* 0x0000000000017941 */ /* 0x000fea0003800000 */
.L_x_42:
[----:B-----5:R-:W-:Y:S01]  /*28e0*/  LOP3.LUT R13, R19, 0xffffe000, RZ, 0xc0, !PT ;  /* 0xffffe000130d7812 */ /* 0x020fe200078ec0ff */
        /* <DEDUP_REMOVED lines=9> */
.L_x_45:
[----:B------:R-:W-:Y:S05]  /*2980*/  BSYNC B1 ;  /* 0x0000000000017941 */ /* 0x000fea0003800000 */
.L_x_44:
[----:B----45:R-:W-:Y:S01]  /*2990*/  LOP3.LUT R13, R19, 0xffffe000, RZ, 0xc0, !PT ;  /* 0xffffe000130d7812 */ /* 0x030fe200078ec0ff */
[----:B------:R-:W-:Y:S01]  /*29a0*/  BSSY B1, `(.L_x_46) ;  /* 0x0000008000017945 */ /* 0x000fe20003800000 */
[----:B------:R-:W-:-:S03]  /*29b0*/  ISETP.GT.AND P1, PT, R3, 0x8, P1 ;  /* 0x000000080300780c */ /* 0x000fc60000f24270 */
[----:B------:R-:W-:-:S04]  /*29c0*/  FMUL R2, R13, R154 ;  /* 0x0000009a0d027220 */ /* 0x000fc80000400000 */
[----:B------:R-:W-:-:S05]  /*29d0*/  FFMA R29, R29, R153, R2 ;  /* 0x000000991d1d7223 */ /* 0x000fca0000000002 */
[----:B------:R-:W-:-:S05]  /*29e0*/  F2FP.TF32.F32.PACK_B R29, R29 ;  /* 0x0000001dff1d723e */ /* 0x000fca00024050ff */
[----:B------:R4:W-:Y:S01]  /*29f0*/  @P3 STG.E desc[UR36][R4.64+0x24], R29 ;  /* 0x0000241d04003986 */ /* 0x0009e2000c101924 */
[----:B------:R-:W-:Y:S05]  /*2a00*/  @!P1 BRA `(.L_x_47) ;  /* 0x0000000000049947 */ /* 0x000fea0003800000 */
[----:B------:R0:W5:Y:S02]  /*2a10*/  LDG.E.LTC128B R19, desc[UR36][R8.64+0x20] ;  /* 0x0000202408137981 */ /* 0x000164000c1e1920 */
.L_x_47:
[----:B------:R-:W-:Y:S05]  /*2a20*/  BSYNC B1 ;  /* 0x0000000000017941 */ /* 0x000fea0003800000 */
.L_x_46:
[----:B-----5:R-:W-:Y:S01]  /*2a30*/  LOP3.LUT R13, R19, 0xffffe000, RZ, 0xc0, !PT ;  /* 0xffffe000130d7812 */ /* 0x020fe200078ec0ff */
        /* <DEDUP_REMOVED lines=8> */
.L_x_49:
[----:B------:R-:W-:Y:S05]  /*2ac0*/  BSYNC B1 ;  /* 0x0000000000017941 */ /* 0x000fea0003800000 */
.L_x_48:
        /* <DEDUP_REMOVED lines=10> */
.L_x_51:
[----:B------:R-:W-:Y:S05]  /*2b70*/  BSYNC B1 ;  /* 0x0000000000017941 */ /* 0x000fea0003800000 */
.L_x_50:
        /* <DEDUP_REMOVED lines=10> */
.L_x_53:
[----:B------:R-:W-:Y:S05]  /*2c20*/  BSYNC B1 ;  /* 0x0000000000017941 */ /* 0x000fea0003800000 */
.L_x_52:
[----:B0----5:R-:W-:Y:S01]  /*2c30*/  LOP3.LUT R13, R19, 0xffffe000, RZ, 0xc0, !PT ;  /* 0xffffe000130d7812 */ /* 0x021fe200078ec0ff */
        /* <DEDUP_REMOVED lines=8> */
.L_x_55:
[----:B------:R-:W-:Y:S05]  /*2cc0*/  BSYNC B1 ;  /* 0x0000000000017941 */ /* 0x000fea0003800000 */
.L_x_54:
        /* <DEDUP_REMOVED lines=9> */
.L_x_57:
[----:B------:R-:W-:Y:S05]  /*2d60*/  BSYNC B1 ;  /* 0x0000000000017941 */ /* 0x000fea0003800000 */
.L_x_56:
        /* <DEDUP_REMOVED lines=10> */
.L_x_59:
[----:B------:R-:W-:Y:S05]  /*2e10*/  BSYNC B1 ;  /* 0x0000000000017941 */ /* 0x000fea0003800000 */
.L_x_58:
        /* <DEDUP_REMOVED lines=10> */
.L_x_61:
[----:B------:R-:W-:Y:S05]  /*2ec0*/  BSYNC B1 ;  /* 0x0000000000017941 */ /* 0x000fea0003800000 */
.L_x_60:
        /* <DEDUP_REMOVED lines=9> */
.L_x_63:
[----:B------:R-:W-:Y:S05]  /*2f60*/  BSYNC B1 ;  /* 0x0000000000017941 */ /* 0x000fea0003800000 */
.L_x_62:
        /* <DEDUP_REMOVED lines=9> */
.L_x_65:
[----:B------:R-:W-:Y:S05]  /*3000*/  BSYNC B1 ;  /* 0x0000000000017941 */ /* 0x000fea0003800000 */
.L_x_64:
        /* <DEDUP_REMOVED lines=10> */
.L_x_67:
[----:B------:R-:W-:Y:S05]  /*30b0*/  BSYNC B1 ;  /* 0x0000000000017941 */ /* 0x000fea0003800000 */
.L_x_66:
        /* <DEDUP_REMOVED lines=10> */
.L_x_69:
[----:B------:R-:W-:Y:S05]  /*3160*/  BSYNC B1 ;  /* 0x0000000000017941 */ /* 0x000fea0003800000 */
.L_x_68:
        /* <DEDUP_REMOVED lines=9> */
.L_x_71:
[----:B------:R-:W-:Y:S05]  /*3200*/  BSYNC B1 ;  /* 0x0000000000017941 */ /* 0x000fea0003800000 */
.L_x_70:
        /* <DEDUP_REMOVED lines=9> */
.L_x_73:
[----:B------:R-:W-:Y:S05]  /*32a0*/  BSYNC B1 ;  /* 0x0000000000017941 */ /* 0x000fea0003800000 */
.L_x_72:
        /* <DEDUP_REMOVED lines=10> */
.L_x_75:
[----:B------:R-:W-:Y:S05]  /*3350*/  BSYNC B1 ;  /* 0x0000000000017941 */ /* 0x000fea0003800000 */
.L_x_74:
        /* <DEDUP_REMOVED lines=10> */
.L_x_77:
[----:B------:R-:W-:Y:S05]  /*3400*/  BSYNC B1 ;  /* 0x0000000000017941 */ /* 0x000fea0003800000 */
.L_x_76:
        /* <DEDUP_REMOVED lines=9> */
.L_x_79:
[----:B------:R-:W-:Y:S05]  /*34a0*/  BSYNC B1 ;  /* 0x0000000000017941 */ /* 0x000fea0003800000 */
.L_x_78:
        /* <DEDUP_REMOVED lines=9> */
.L_x_81:
[----:B------:R-:W-:Y:S05]  /*3540*/  BSYNC B1 ;  /* 0x0000000000017941 */ /* 0x000fea0003800000 */
.L_x_80:
        /* <DEDUP_REMOVED lines=10> */
.L_x_83:
[----:B------:R-:W-:Y:S05]  /*35f0*/  BSYNC B1 ;  /* 0x0000000000017941 */ /* 0x000fea0003800000 */
.L_x_82:
        /* <DEDUP_REMOVED lines=10> */
.L_x_85:
[----:B------:R-:W-:Y:S05]  /*36a0*/  BSYNC B1 ;  /* 0x0000000000017941 */ /* 0x000fea0003800000 */
.L_x_84:
        /* <DEDUP_REMOVED lines=9> */
.L_x_87:
[----:B------:R-:W-:Y:S05]  /*3740*/  BSYNC B1 ;  /* 0x0000000000017941 */ /* 0x000fea0003800000 */
.L_x_86:
        /* <DEDUP_REMOVED lines=9> */
.L_x_89:
[----:B------:R-:W-:Y:S05]  /*37e0*/  BSYNC B1 ;  /* 0x0000000000017941 */ /* 0x000fea0003800000 */
.L_x_88:
        /* <DEDUP_REMOVED lines=10> */
.L_x_91:
[----:B------:R-:W-:Y:S05]  /*3890*/  BSYNC B1 ;  /* 0x0000000000017941 */ /* 0x000fea0003800000 */
.L_x_90:
        /* <DEDUP_REMOVED lines=10> */
.L_x_93:
[----:B------:R-:W-:Y:S05]  /*3940*/  BSYNC B1 ;  /* 0x0000000000017941 */ /* 0x000fea0003800000 */
.L_x_92:
        /* <DEDUP_REMOVED lines=9> */
.L_x_95:
[----:B------:R-:W-:Y:S05]  /*39e0*/  BSYNC B1 ;  /* 0x0000000000017941 */ /* 0x000fea0003800000 */
.L_x_94:
        /* <DEDUP_REMOVED lines=9> */
.L_x_97:
[----:B------:R-:W-:Y:S05]  /*3a80*/  BSYNC B1 ;  /* 0x0000000000017941 */ /* 0x000fea0003800000 */
.L_x_96:
        /* <DEDUP_REMOVED lines=10> */
.L_x_99:
[----:B------:R-:W-:Y:S05]  /*3b30*/  BSYNC B1 ;  /* 0x0000000000017941 */ /* 0x000fea0003800000 */
.L_x_98:
        /* <DEDUP_REMOVED lines=10> */
.L_x_101:
[----:B------:R-:W-:Y:S05]  /*3be0*/  BSYNC B1 ;  /* 0x0000000000017941 */ /* 0x000fea0003800000 */
.L_x_100:
        /* <DEDUP_REMOVED lines=9> */
.L_x_103:
[----:B------:R-:W-:Y:S05]  /*3c80*/  BSYNC B1 ;  /* 0x0000000000017941 */ /* 0x000fea0003800000 */
.L_x_102:
        /* <DEDUP_REMOVED lines=9> */
.L_x_105:
[----:B------:R-:W-:Y:S05]  /*3d20*/  BSYNC B1 ;  /* 0x0000000000017941 */ /* 0x000fea0003800000 */
.L_x_104:
        /* <DEDUP_REMOVED lines=10> */
.L_x_107:
[----:B------:R-:W-:Y:S05]  /*3dd0*/  BSYNC B1 ;  /* 0x0000000000017941 */ /* 0x000fea0003800000 */
.L_x_106:
        /* <DEDUP_REMOVED lines=10> */
.L_x_109:
[----:B------:R-:W-:Y:S05]  /*3e80*/  BSYNC B1 ;  /* 0x0000000000017941 */ /* 0x000fea0003800000 */
.L_x_108:
        /* <DEDUP_REMOVED lines=9> */
.L_x_111:
[----:B------:R-:W-:Y:S05]  /*3f20*/  BSYNC B1 ;  /* 0x0000000000017941 */ /* 0x000fea0003800000 */
.L_x_110:
        /* <DEDUP_REMOVED lines=9> */
.L_x_113:
[----:B------:R-:W-:Y:S05]  /*3fc0*/  BSYNC B1 ;  /* 0x0000000000017941 */ /* 0x000fea0003800000 */
.L_x_112:
        /* <DEDUP_REMOVED lines=10> */
.L_x_115:
[----:B------:R-:W-:Y:S05]  /*4070*/  BSYNC B1 ;  /* 0x0000000000017941 */ /* 0x000fea0003800000 */
.L_x_114:
        /* <DEDUP_REMOVED lines=10> */
.L_x_117:
[----:B------:R-:W-:Y:S05]  /*4120*/  BSYNC B1 ;  /* 0x0000000000017941 */ /* 0x000fea0003800000 */
.L_x_116:
        /* <DEDUP_REMOVED lines=9> */
.L_x_119:
[----:B------:R-:W-:Y:S05]  /*41c0*/  BSYNC B1 ;  /* 0x0000000000017941 */ /* 0x000fea0003800000 */
.L_x_118:
        /* <DEDUP_REMOVED lines=9> */
.L_x_121:
[----:B------:R-:W-:Y:S05]  /*4260*/  BSYNC B1 ;  /* 0x0000000000017941 */ /* 0x000fea0003800000 */
.L_x_120:
        /* <DEDUP_REMOVED lines=10> */
.L_x_123:
[----:B------:R-:W-:Y:S05]  /*4310*/  BSYNC B1 ;  /* 0x0000000000017941 */ /* 0x000fea0003800000 */
.L_x_122:
        /* <DEDUP_REMOVED lines=10> */
.L_x_125:
[----:B------:R-:W-:Y:S05]  /*43c0*/  BSYNC B1 ;  /* 0x0000000000017941 */ /* 0x000fea0003800000 */
.L_x_124:
        /* <DEDUP_REMOVED lines=9> */
.L_x_127:
[----:B------:R-:W-:Y:S05]  /*4460*/  BSYNC B1 ;  /* 0x0000000000017941 */ /* 0x000fea0003800000 */
.L_x_126:
        /* <DEDUP_REMOVED lines=9> */
.L_x_129:
[----:B------:R-:W-:Y:S05]  /*4500*/  BSYNC B1 ;  /* 0x0000000000017941 */ /* 0x000fea0003800000 */
.L_x_128:
        /* <DEDUP_REMOVED lines=10> */
.L_x_131:
[----:B------:R-:W-:Y:S05]  /*45b0*/  BSYNC B1 ;  /* 0x0000000000017941 */ /* 0x000fea0003800000 */
.L_x_130:
        /* <DEDUP_REMOVED lines=10> */
.L_x_133:
[----:B------:R-:W-:Y:S05]  /*4660*/  BSYNC B1 ;  /* 0x0000000000017941 */ /* 0x000fea0003800000 */
.L_x_132:
        /* <DEDUP_REMOVED lines=9> */
.L_x_135:
[----:B------:R-:W-:Y:S05]  /*4700*/  BSYNC B1 ;  /* 0x0000000000017941 */ /* 0x000fea0003800000 */
.L_x_134:
        /* <DEDUP_REMOVED lines=9> */
.L_x_137:
[----:B------:R-:W-:Y:S05]  /*47a0*/  BSYNC B1 ;  /* 0x0000000000017941 */ /* 0x000fea0003800000 */
.L_x_136:
        /* <DEDUP_REMOVED lines=10> */
.L_x_139:
[----:B------:R-:W-:Y:S05]  /*4850*/  BSYNC B1 ;  /* 0x0000000000017941 */ /* 0x000fea0003800000 */
.L_x_138:
        /* <DEDUP_REMOVED lines=10> */
.L_x_141:
[----:B------:R-:W-:Y:S05]  /*4900*/  BSYNC B1 ;  /* 0x0000000000017941 */ /* 0x000fea0003800000 */
.L_x_140:
        /* <DEDUP_REMOVED lines=9> */
.L_x_143:
[----:B------:R-:W-:Y:S05]  /*49a0*/  BSYNC B1 ;  /* 0x0000000000017941 */ /* 0x000fea0003800000 */
.L_x_142:
        /* <DEDUP_REMOVED lines=9> */
.L_x_145:
[----:B------:R-:W-:Y:S05]  /*4a40*/  BSYNC B1 ;  /* 0x0000000000017941 */ /* 0x000fea0003800000 */
.L_x_144:
        /* <DEDUP_REMOVED lines=10> */
.L_x_147:
[----:B------:R-:W-:Y:S05]  /*4af0*/  BSYNC B1 ;  /* 0x0000000000017941 */ /* 0x000fea0003800000 */
.L_x_146:
        /* <DEDUP_REMOVED lines=10> */
.L_x_149:
[----:B------:R-:W-:Y:S05]  /*4ba0*/  BSYNC B1 ;  /* 0x0000000000017941 */ /* 0x000fea0003800000 */
.L_x_148:
        /* <DEDUP_REMOVED lines=9> */
.L_x_151:
[----:B------:R-:W-:Y:S05]  /*4c40*/  BSYNC B1 ;  /* 0x0000000000017941 */ /* 0x000fea0003800000 */
.L_x_150:
        /* <DEDUP_REMOVED lines=9> */
.L_x_153:
[----:B------:R-:W-:Y:S05]  /*4ce0*/  BSYNC B1 ;  /* 0x0000000000017941 */ /* 0x000fea0003800000 */
.L_x_152:
        /* <DEDUP_REMOVED lines=10> */
.L_x_155:
[----:B------:R-:W-:Y:S05]  /*4d90*/  BSYNC B1 ;  /* 0x0000000000017941 */ /* 0x000fea0003800000 */
.L_x_154:
        /* <DEDUP_REMOVED lines=10> */
.L_x_157:
[----:B------:R-:W-:Y:S05]  /*4e40*/  BSYNC B1 ;  /* 0x0000000000017941 */ /* 0x000fea0003800000 */
.L_x_156:
        /* <DEDUP_REMOVED lines=9> */
.L_x_159:
[----:B------:R-:W-:Y:S05]  /*4ee0*/  BSYNC B1 ;  /* 0x0000000000017941 */ /* 0x000fea0003800000 */
.L_x_158:
        /* <DEDUP_REMOVED lines=9> */
.L_x_161:
[----:B------:R-:W-:Y:S05]  /*4f80*/  BSYNC B1 ;  /* 0x0000000000017941 */ /* 0x000fea0003800000 */
.L_x_160:
        /* <DEDUP_REMOVED lines=10> */
.L_x_163:
[----:B------:R-:W-:Y:S05]  /*5030*/  BSYNC B1 ;  /* 0x0000000000017941 */ /* 0x000fea0003800000 */
.L_x_162:
        /* <DEDUP_REMOVED lines=10> */
.L_x_165:
[----:B------:R-:W-:Y:S05]  /*50e0*/  BSYNC B1 ;  /* 0x0000000000017941 */ /* 0x000fea0003800000 */
.L_x_164:
        /* <DEDUP_REMOVED lines=9> */
.L_x_167:
[----:B------:R-:W-:Y:S05]  /*5180*/  BSYNC B1 ;  /* 0x0000000000017941 */ /* 0x000fea0003800000 */
.L_x_166:
        /* <DEDUP_REMOVED lines=9> */
.L_x_169:
[----:B------:R-:W-:Y:S05]  /*5220*/  BSYNC B1 ;  /* 0x0000000000017941 */ /* 0x000fea0003800000 */
.L_x_168:
        /* <DEDUP_REMOVED lines=10> */
.L_x_171:
[----:B------:R-:W-:Y:S05]  /*52d0*/  BSYNC B1 ;  /* 0x0000000000017941 */ /* 0x000fea0003800000 */
.L_x_170:
        /* <DEDUP_REMOVED lines=10> */
.L_x_173:
[----:B------:R-:W-:Y:S05]  /*5380*/  BSYNC B1 ;  /* 0x0000000000017941 */ /* 0x000fea0003800000 */
.L_x_172:
        /* <DEDUP_REMOVED lines=9> */
.L_x_175:
[----:B------:R-:W-:Y:S05]  /*5420*/  BSYNC B1 ;  /* 0x0000000000017941 */ /* 0x000fea0003800000 */
.L_x_174:
        /* <DEDUP_REMOVED lines=9> */
.L_x_177:
[----:B------:R-:W-:Y:S05]  /*54c0*/  BSYNC B1 ;  /* 0x0000000000017941 */ /* 0x000fea0003800000 */
.L_x_176:
        /* <DEDUP_REMOVED lines=10> */
.L_x_179:
[----:B------:R-:W-:Y:S05]  /*5570*/  BSYNC B1 ;  /* 0x0000000000017941 */ /* 0x000fea0003800000 */
.L_x_178:
        /* <DEDUP_REMOVED lines=10> */
.L_x_181:
[----:B------:R-:W-:Y:S05]  /*5620*/  BSYNC B1 ;  /* 0x0000000000017941 */ /* 0x000fea0003800000 */
.L_x_180:
        /* <DEDUP_REMOVED lines=9> */
.L_x_183:
[----:B------:R-:W-:Y:S05]  /*56c0*/  BSYNC B1 ;  /* 0x0000000000017941 */ /* 0x000fea0003800000 */
.L_x_182:
        /* <DEDUP_REMOVED lines=9> */
.L_x_185:
[----:B------:R-:W-:Y:S05]  /*5760*/  BSYNC B1 ;  /* 0x0000000000017941 */ /* 0x000fea0003800000 */
.L_x_184:
        /* <DEDUP_REMOVED lines=10> */
.L_x_187:
[----:B------:R-:W-:Y:S05]  /*5810*/  BSYNC B1 ;  /* 0x0000000000017941 */ /* 0x000fea0003800000 */
.L_x_186:
        /* <DEDUP_REMOVED lines=10> */
.L_x_189:
[----:B------:R-:W-:Y:S05]  /*58c0*/  BSYNC B1 ;  /* 0x0000000000017941 */ /* 0x000fea0003800000 */
.L_x_188:
        /* <DEDUP_REMOVED lines=9> */
.L_x_191:
[----:B------:R-:W-:Y:S05]  /*5960*/  BSYNC B1 ;  /* 0x0000000000017941 */ /* 0x000fea0003800000 */
.L_x_190:
        /* <DEDUP_REMOVED lines=9> */
.L_x_193:
[----:B------:R-:W-:Y:S05]  /*5a00*/  BSYNC B1 ;  /* 0x0000000000017941 */ /* 0x000fea0003800000 */
.L_x_192:
        /* <DEDUP_REMOVED lines=10> */
.L_x_195:
[----:B------:R-:W-:Y:S05]  /*5ab0*/  BSYNC B1 ;  /* 0x0000000000017941 */ /* 0x000fea0003800000 */
.L_x_194:
        /* <DEDUP_REMOVED lines=10> */
.L_x_197:
[----:B------:R-:W-:Y:S05]  /*5b60*/  BSYNC B1 ;  /* 0x0000000000017941 */ /* 0x000fea0003800000 */
.L_x_196:
        /* <DEDUP_REMOVED lines=9> */
.L_x_199:
[----:B------:R-:W-:Y:S05]  /*5c00*/  BSYNC B1 ;  /* 0x0000000000017941 */ /* 0x000fea0003800000 */
.L_x_198:
        /* <DEDUP_REMOVED lines=9> */
.L_x_201:
[----:B------:R-:W-:Y:S05]  /*5ca0*/  BSYNC B1 ;  /* 0x0000000000017941 */ /* 0x000fea0003800000 */
.L_x_200:
        /* <DEDUP_REMOVED lines=10> */
.L_x_203:
[----:B------:R-:W-:Y:S05]  /*5d50*/  BSYNC B1 ;  /* 0x0000000000017941 */ /* 0x000fea0003800000 */
.L_x_202:
        /* <DEDUP_REMOVED lines=10> */
.L_x_205:
[----:B------:R-:W-:Y:S05]  /*5e00*/  BSYNC B1 ;  /* 0x0000000000017941 */ /* 0x000fea0003800000 */
.L_x_204:
        /* <DEDUP_REMOVED lines=9> */
.L_x_207:
[----:B------:R-:W-:Y:S05]  /*5ea0*/  BSYNC B1 ;  /* 0x0000000000017941 */ /* 0x000fea0003800000 */
.L_x_206:
        /* <DEDUP_REMOVED lines=9> */
.L_x_209:
[----:B------:R-:W-:Y:S05]  /*5f40*/  BSYNC B1 ;  /* 0x0000000000017941 */ /* 0x000fea0003800000 */
.L_x_208:
        /* <DEDUP_REMOVED lines=10> */
.L_x_211:
[----:B------:R-:W-:Y:S05]  /*5ff0*/  BSYNC B1 ;  /* 0x0000000000017941 */ /* 0x000fea0003800000 */
.L_x_210:
        /* <DEDUP_REMOVED lines=10> */
.L_x_213:
[----:B------:R-:W-:Y:S05]  /*60a0*/  BSYNC B1 ;  /* 0x0000000000017941 */ /* 0x000fea0003800000 */
.L_x_212:
        /* <DEDUP_REMOVED lines=9> */
.L_x_215:
[----:B------:R-:W-:Y:S05]  /*6140*/  BSYNC B1 ;  /* 0x0000000000017941 */ /* 0x000fea0003800000 */
.L_x_214:
        /* <DEDUP_REMOVED lines=9> */
.L_x_217:
[----:B------:R-:W-:Y:S05]  /*61e0*/  BSYNC B1 ;  /* 0x0000000000017941 */ /* 0x000fea0003800000 */
.L_x_216:
        /* <DEDUP_REMOVED lines=10> */
.L_x_219:
[----:B------:R-:W-:Y:S05]  /*6290*/  BSYNC B1 ;  /* 0x0000000000017941 */ /* 0x000fea0003800000 */
.L_x_218:
        /* <DEDUP_REMOVED lines=10> */
.L_x_221:
[----:B------:R-:W-:Y:S05]  /*6340*/  BSYNC B1 ;  /* 0x0000000000017941 */ /* 0x000fea0003800000 */
.L_x_220:
        /* <DEDUP_REMOVED lines=9> */
.L_x_223:
[----:B------:R-:W-:Y:S05]  /*63e0*/  BSYNC B1 ;  /* 0x0000000000017941 */ /* 0x000fea0003800000 */
.L_x_222:
        /* <DEDUP_REMOVED lines=9> */
.L_x_225:
[----:B------:R-:W-:Y:S05]  /*6480*/  BSYNC B1 ;  /* 0x0000000000017941 */ /* 0x000fea0003800000 */
.L_x_224:
        /* <DEDUP_REMOVED lines=10> */
.L_x_227:
[----:B------:R-:W-:Y:S05]  /*6530*/  BSYNC B1 ;  /* 0x0000000000017941 */ /* 0x000fea0003800000 */
.L_x_226:
        /* <DEDUP_REMOVED lines=10> */
.L_x_229:
[----:B------:R-:W-:Y:S05]  /*65e0*/  BSYNC B1 ;  /* 0x0000000000017941 */ /* 0x000fea0003800000 */
.L_x_228:
        /* <DEDUP_REMOVED lines=9> */
.L_x_231:
[----:B------:R-:W-:Y:S05]  /*6680*/  BSYNC B1 ;  /* 0x0000000000017941 */ /* 0x000fea0003800000 */
.L_x_230:
        /* <DEDUP_REMOVED lines=9> */
.L_x_233:
[----:B------:R-:W-:Y:S05]  /*6720*/  BSYNC B1 ;  /* 0x0000000000017941 */ /* 0x000fea0003800000 */
.L_x_232:
        /* <DEDUP_REMOVED lines=10> */
.L_x_235:
[----:B------:R-:W-:Y:S05]  /*67d0*/  BSYNC B1 ;  /* 0x0000000000017941 */ /* 0x000fea0003800000 */
.L_x_234:
        /* <DEDUP_REMOVED lines=10> */
.L_x_237:
[----:B------:R-:W-:Y:S05]  /*6880*/  BSYNC B1 ;  /* 0x0000000000017941 */ /* 0x000fea0003800000 */
.L_x_236:
        /* <DEDUP_REMOVED lines=9> */
.L_x_239:
[----:B------:R-:W-:Y:S05]  /*6920*/  BSYNC B1 ;  /* 0x0000000000017941 */ /* 0x000fea0003800000 */
.L_x_238:
        /* <DEDUP_REMOVED lines=9> */
.L_x_241:
[----:B------:R-:W-:Y:S05]  /*69c0*/  BSYNC B1 ;  /* 0x0000000000017941 */ /* 0x000fea0003800000 */
.L_x_240:
        /* <DEDUP_REMOVED lines=10> */
.L_x_243:
[----:B------:R-:W-:Y:S05]  /*6a70*/  BSYNC B1 ;  /* 0x0000000000017941 */ /* 0x000fea0003800000 */
.L_x_242:
        /* <DEDUP_REMOVED lines=10> */
.L_x_245:
[----:B------:R-:W-:Y:S05]  /*6b20*/  BSYNC B1 ;  /* 0x0000000000017941 */ /* 0x000fea0003800000 */
.L_x_244:
        /* <DEDUP_REMOVED lines=9> */
.L_x_247:
[----:B------:R-:W-:Y:S05]  /*6bc0*/  BSYNC B1 ;  /* 0x0000000000017941 */ /* 0x000fea0003800000 */
.L_x_246:
        /* <DEDUP_REMOVED lines=9> */
.L_x_249:
[----:B------:R-:W-:Y:S05]  /*6c60*/  BSYNC B1 ;  /* 0x0000000000017941 */ /* 0x000fea0003800000 */
.L_x_248:
        /* <DEDUP_REMOVED lines=10> */
.L_x_251:
[----:B------:R-:W-:Y:S05]  /*6d10*/  BSYNC B1 ;  /* 0x0000000000017941 */ /* 0x000fea0003800000 */
.L_x_250:
        /* <DEDUP_REMOVED lines=10> */
.L_x_253:
[----:B------:R-:W-:Y:S05]  /*6dc0*/  BSYNC B1 ;  /* 0x0000000000017941 */ /* 0x000fea0003800000 */
.L_x_252:
        /* <DEDUP_REMOVED lines=9> */
.L_x_255:
[----:B------:R-:W-:Y:S05]  /*6e60*/  BSYNC B1 ;  /* 0x0000000000017941 */ /* 0x000fea0003800000 */
.L_x_254:
        /* <DEDUP_REMOVED lines=9> */
.L_x_257:
[----:B------:R-:W-:Y:S05]  /*6f00*/  BSYNC B1 ;  /* 0x0000000000017941 */ /* 0x000fea0003800000 */
.L_x_256:
        /* <DEDUP_REMOVED lines=10> */
.L_x_259:
[----:B------:R-:W-:Y:S05]  /*6fb0*/  BSYNC B1 ;  /* 0x0000000000017941 */ /* 0x000fea0003800000 */
.L_x_258:
        /* <DEDUP_REMOVED lines=10> */
.L_x_261:
[----:B------:R-:W-:Y:S05]  /*7060*/  BSYNC B1 ;  /* 0x0000000000017941 */ /* 0x000fea0003800000 */
.L_x_260:
        /* <DEDUP_REMOVED lines=9> */
.L_x_263:
[----:B------:R-:W-:Y:S05]  /*7100*/  BSYNC B1 ;  /* 0x0000000000017941 */ /* 0x000fea0003800000 */
.L_x_262:
        /* <DEDUP_REMOVED lines=9> */
.L_x_265:
[----:B------:R-:W-:Y:S05]  /*71a0*/  BSYNC B1 ;  /* 0x0000000000017941 */ /* 0x000fea0003800000 */
.L_x_264:
        /* <DEDUP_REMOVED lines=10> */
.L_x_267:
[----:B------:R-:W-:Y:S05]  /*7250*/  BSYNC B1 ;  /* 0x0000000000017941 */ /* 0x000fea0003800000 */
.L_x_266:
        /* <DEDUP_REMOVED lines=10> */
.L_x_269:
[----:B------:R-:W-:Y:S05]  /*7300*/  BSYNC B1 ;  /* 0x0000000000017941 */ /* 0x000fea0003800000 */
.L_x_268:
        /* <DEDUP_REMOVED lines=9> */
.L_x_271:
[----:B------:R-:W-:Y:S05]  /*73a0*/  BSYNC B1 ;  /* 0x0000000000017941 */ /* 0x000fea0003800000 */
.L_x_270:
        /* <DEDUP_REMOVED lines=9> */
.L_x_273:
[----:B------:R-:W-:Y:S05]  /*7440*/  BSYNC B1 ;  /* 0x0000000000017941 */ /* 0x000fea0003800000 */
.L_x_272:
        /* <DEDUP_REMOVED lines=10> */
.L_x_275:
[----:B------:R-:W-:Y:S05]  /*74f0*/  BSYNC B1 ;  /* 0x0000000000017941 */ /* 0x000fea0003800000 */
.L_x_274:
        /* <DEDUP_REMOVED lines=10> */
.L_x_277:
[----:B------:R-:W-:Y:S05]  /*75a0*/  BSYNC B1 ;  /* 0x0000000000017941 */ /* 0x000fea0003800000 */
.L_x_276:
        /* <DEDUP_REMOVED lines=9> */
.L_x_279:
[----:B------:R-:W-:Y:S05]  /*7640*/  BSYNC B1 ;  /* 0x0000000000017941 */ /* 0x000fea0003800000 */
.L_x_278:
        /* <DEDUP_REMOVED lines=9> */
.L_x_281:
[----:B------:R-:W-:Y:S05]  /*76e0*/  BSYNC B1 ;  /* 0x0000000000017941 */ /* 0x000fea0003800000 */
.L_x_280:
        /* <DEDUP_REMOVED lines=10> */
.L_x_283:
[----:B------:R-:W-:Y:S05]  /*7790*/  BSYNC B1 ;  /* 0x0000000000017941 */ /* 0x000fea0003800000 */
.L_x_282:
        /* <DEDUP_REMOVED lines=10> */
.L_x_285:
[----:B------:R-:W-:Y:S05]  /*7840*/  BSYNC B1 ;  /* 0x0000000000017941 */ /* 0x000fea0003800000 */
.L_x_284:
[----:B01-3-5:R-:W-:Y:S01]  /*7850*/  LOP3.LUT R7, R19, 0xffffe000, RZ, 0xc0, !PT ;  /* 0xffffe00013077812 */ /* 0x02bfe200078ec0ff */
        /* <DEDUP_REMOVED lines=8> */
.L_x_287:
[----:B------:R-:W-:Y:S05]  /*78e0*/  BSYNC B1 ;  /* 0x0000000000017941 */ /* 0x000fea0003800000 */
.L_x_286:
[----:B0---45:R-:W-:Y:S01]  /*78f0*/  LOP3.LUT R5, R19, 0xffffe000, RZ, 0xc0, !PT ;  /* 0xffffe00013057812 */ /* 0x031fe200078ec0ff */
[----:B------:R-:W-:Y:S01]  /*7900*/  @P1 IMAD.MOV.U32 R4, RZ, RZ, R10 ;  /* 0x000000ffff041224 */ /* 0x000fe200078e000a */
[----:B------:R-:W-:Y:S01]  /*7910*/  ISETP.GT.AND P0, PT, R3, 0x8, P0 ;  /* 0x000000080300780c */ /* 0x000fe20000704270 */
[----:B------:R-:W-:Y:S02]  /*7920*/  BSSY B1, `(.L_x_288) ;  /* 0x0000008000017945 */ /* 0x000fe40003800000 */
[----:B------:R-:W-:-:S04]  /*7930*/  FMUL R5, R5, R154 ;  /* 0x0000009a05057220 */ /* 0x000fc80000400000 */
[----:B------:R-:W-:Y:S01]  /*7940*/  FFMA R7, R150, R153, R5 ;  /* 0x0000009996077223 */ /* 0x000fe20000000005 */
[----:B------:R-:W-:-:S04]  /*7950*/  @P1 IMAD.MOV.U32 R5, RZ, RZ, R11 ;  /* 0x000000ffff051224 */ /* 0x000fc800078e000b */
[----:B------:R-:W-:-:S05]  /*7960*/  F2FP.TF32.F32.PACK_B R7, R7 ;  /* 0x00000007ff07723e */ /* 0x000fca00024050ff */
[----:B------:R0:W-:Y:S01]  /*7970*/  @P1 STG.E desc[UR36][R4.64+0x3e0], R7 ;  /* 0x0003e00704001986 */ /* 0x0001e2000c101924 */
[----:B------:R-:W-:Y:S05]  /*7980*/  @!P0 BRA `(.L_x_289) ;  /* 0x0000000000048947 */ /* 0x000fea0003800000 */
[----:B------:R3:W5:Y:S02]  /*7990*/  LDG.E.LTC128B R19, desc[UR36][R8.64+0x3e4] ;  /* 0x0003e42408137981 */ /* 0x000764000c1e1920 */
.L_x_289:
[----:B------:R-:W-:Y:S05]  /*79a0*/  BSYNC B1 ;  /* 0x0000000000017941 */ /* 0x000fea0003800000 */
.L_x_288:
[----:B------:R-:W-:Y:S05]  /*79b0*/  @!P0 BRA `(.L_x_290) ;  /* 0x0000002400408947 */ /* 0x000fea0003800000 */
[----:B-----5:R-:W-:-:S05]  /*79c0*/  LOP3.LUT R19, R19, 0xffffe000, RZ, 0xc0, !PT ;  /* 0xffffe00013137812 */ /* 0x020fca00078ec0ff */
[----:B------:R-:W-:-:S04]  /*79d0*/  FMUL R0, R19, R154 ;  /* 0x0000009a13007220 */ /* 0x000fc80000400000 */
[----:B------:R-:W-:-:S05]  /*79e0*/  FFMA R151, R151, R153, R0 ;  /* 0x0000009997977223 */ /* 0x000fca0000000000 */
[----:B------:R-:W-:-:S05]  /*79f0*/  F2FP.TF32.F32.PACK_B R151, R151 ;  /* 0x00000097ff97723e */ /* 0x000fca00024050ff */
[----:B------:R4:W-:Y:S01]  /*7a00*/  STG.E desc[UR36][R10.64+0x3e4], R151 ;  /* 0x0003e4970a007986 */ /* 0x0009e2000c101924 */
[----:B------:R-:W-:Y:S05]  /*7a10*/  BRA `(.L_x_290) ;  /* 0x0000002400287947 */ /* 0x000fea0003800000 */
.L_x_37:
[----:B------:R-:W-:Y:S01]  /*7a20*/  ISETP.GT.AND P3, PT, R0, 0x1, PT ;  /* 0x000000010000780c */ /* 0x000fe20003f64270 */
[----:B------:R-:W-:Y:S01]  /*7a30*/  ULDC.64 UR4, c[0x0][0x5c0] ;  /* 0x0001700000047ab9 */ /* 0x000fe20000000a00 */
[-C--:B------:R-:W-:Y:S01]  /*7a40*/  FMUL R9, R24, R153.reuse ;  /* 0x0000009918097220 */ /* 0x080fe20000400000 */
[----:B------:R-:W-:Y:S01]  /*7a50*/  LEA R4, P1, R168, UR4, 0x2 ;  /* 0x00000004a8047c11 */ /* 0x000fe2000f8210ff */
[-C--:B------:R-:W-:Y:S01]  /*7a60*/  FMUL R25, R25, R153.reuse ;  /* 0x0000009919197220 */ /* 0x080fe20000400000 */
[C---:B------:R-:W-:Y:S01]  /*7a70*/  ISETP.GT.AND P0, PT, R3.reuse, RZ, P3 ;  /* 0x000000ff0300720c */ /* 0x040fe20001f04270 */
[-C--:B------:R-:W-:Y:S01]  /*7a80*/  FMUL R13, R26, R153.reuse ;  /* 0x000000991a0d7220 */ /* 0x080fe20000400000 */
[----:B------:R-:W-:Y:S01]  /*7a90*/  ISETP.GT.AND P2, PT, R3, 0x8, P2 ;  /* 0x000000080300780c */ /* 0x000fe20001744270 */
[-C--:B------:R-:W-:Y:S01]  /*7aa0*/  FMUL R27, R27, R153.reuse ;  /* 0x000000991b1b7220 */ /* 0x080fe20000400000 */
[----:B------:R-:W-:Y:S01]  /*7ab0*/  LEA.HI.X R5, R168, UR5, R179, 0x2, P1 ;  /* 0x00000005a8057c11 */ /* 0x000fe200088f14b3 */
[----:B------:R-:W-:Y:S01]  /*7ac0*/  FMUL R29, R29, R153 ;  /* 0x000000991d1d7220 */ /* 0x000fe20000400000 */
[----:B------:R-:W-:Y:S01]  /*7ad0*/  F2FP.TF32.F32.PACK_B R9, R9 ;  /* 0x00000009ff09723e */ /* 0x000fe200024050ff */
[-C--:B------:R-:W-:Y:S01]  /*7ae0*/  FMUL R31, R31, R153.reuse ;  /* 0x000000991f1f7220 */ /* 0x080fe20000400000 */
[C---:B------:R-:W-:Y:S01]  /*7af0*/  SHF.L.U64.HI R11, R10.reuse, 0x5, R11 ;  /* 0x000000050a0b7819 */ /* 0x040fe2000001020b */
[----:B------:R-:W-:Y:S01]  /*7b00*/  FMUL R33, R33, R153 ;  /* 0x0000009921217220 */ /* 0x000fe20000400000 */
[----:B------:R-:W-:Y:S01]  /*7b10*/  LEA R6, P1, R10, R4, 0x5 ;  /* 0x000000040a067211 */ /* 0x000fe200078228ff */
[----:B------:R0:W-:Y:S01]  /*7b20*/  @P4 STG.E desc[UR36][R4.64], R9 ;  /* 0x0000000904004986 */ /* 0x0001e2000c101924 */
[----:B------:R-:W-:Y:S01]  /*7b30*/  F2FP.TF32.F32.PACK_B R25, R25 ;  /* 0x00000019ff19723e */ /* 0x000fe200024050ff */
[----:B------:R-:W-:Y:S01]  /*7b40*/  FMUL R35, R35, R153 ;  /* 0x0000009923237220 */ /* 0x000fe20000400000 */
[----:B------:R-:W-:Y:S01]  /*7b50*/  F2FP.TF32.F32.PACK_B R13, R13 ;  /* 0x0000000dff0d723e */ /* 0x000fe200024050ff */
[----:B------:R-:W-:Y:S01]  /*7b60*/  IMAD.X R7, R11, 0x1, R5, P1 ;  /* 0x000000010b077824 */ /* 0x000fe200008e0605 */
[C---:B------:R-:W-:Y:S01]  /*7b70*/  ISETP.GT.AND P4, PT, R0.reuse, 0x8, PT ;  /* 0x000000080000780c */ /* 0x040fe20003f84270 */
[----:B------:R-:W-:Y:S01]  /*7b80*/  @P0 STG.E desc[UR36][R4.64+0x4], R25 ;  /* 0x0000041904000986 */ /* 0x000fe2000c101924 */
[----:B------:R-:W-:Y:S01]  /*7b90*/  ISETP.GT.AND P0, PT, R0, 0x9, PT ;  /* 0x000000090000780c */ /* 0x000fe20003f04270 */
[-C--:B------:R-:W-:Y:S01]  /*7ba0*/  FMUL R11, R30, R153.reuse ;  /* 0x000000991e0b7220 */ /* 0x080fe20000400000 */
[C---:B------:R-:W-:Y:S01]  /*7bb0*/  ISETP.GT.AND P3, PT, R3.reuse, 0x8, P3 ;  /* 0x000000080300780c */ /* 0x040fe20001f64270 */
[----:B------:R1:W-:Y:S01]  /*7bc0*/  @P2 STG.E desc[UR36][R6.64], R13 ;  /* 0x0000000d06002986 */ /* 0x0003e2000c101924 */
[C---:B------:R-:W-:Y:S01]  /*7bd0*/  ISETP.GT.AND P1, PT, R3.reuse, RZ, P4 ;  /* 0x000000ff0300720c */ /* 0x040fe20002724270 */
[-C--:B0-----:R-:W-:Y:S01]  /*7be0*/  FMUL R9, R28, R153.reuse ;  /* 0x000000991c097220 */ /* 0x081fe20000400000 */
[----:B------:R-:W-:Y:S01]  /*7bf0*/  ISETP.GT.AND P2, PT, R3, RZ, P0 ;  /* 0x000000ff0300720c */ /* 0x000fe20000744270 */
[-C--:B------:R-:W-:Y:S01]  /*7c00*/  FMUL R37, R37, R153.reuse ;  /* 0x0000009925257220 */ /* 0x080fe20000400000 */
[----:B------:R-:W-:Y:S01]  /*7c10*/  ISETP.GT.AND P4, PT, R3, 0x8, P4 ;  /* 0x000000080300780c */ /* 0x000fe20002784270 */
[----:B------:R-:W-:Y:S01]  /*7c20*/  FMUL R39, R39, R153 ;  /* 0x0000009927277220 */ /* 0x000fe20000400000 */
[----:B------:R-:W-:Y:S01]  /*7c30*/  F2FP.TF32.F32.PACK_B R27, R27 ;  /* 0x0000001bff1b723e */ /* 0x000fe200024050ff */
[----:B------:R-:W-:Y:S01]  /*7c40*/  FMUL R41, R41, R153 ;  /* 0x0000009929297220 */ /* 0x000fe20000400000 */
[----:B------:R-:W-:Y:S01]  /*7c50*/  F2FP.TF32.F32.PACK_B R9, R9 ;  /* 0x00000009ff09723e */ /* 0x000fe200024050ff */
[----:B------:R-:W-:Y:S01]  /*7c60*/  FMUL R43, R43, R153 ;  /* 0x000000992b2b7220 */ /* 0x000fe20000400000 */
[----:B------:R-:W-:Y:S01]  /*7c70*/  F2FP.TF32.F32.PACK_B R29, R29 ;  /* 0x0000001dff1d723e */ /* 0x000fe200024050ff */
[----:B------:R-:W-:Y:S01]  /*7c80*/  @P3 STG.E desc[UR36][R6.64+0x4], R27 ;  /* 0x0000041b06003986 */ /* 0x000fe2000c101924 */
[----:B------:R-:W-:Y:S01]  /*7c90*/  F2FP.TF32.F32.PACK_B R11, R11 ;  /* 0x0000000bff0b723e */ /* 0x000fe200024050ff */
[-C--:B-1----:R-:W-:Y:S01]  /*7ca0*/  FMUL R13, R34, R153.reuse ;  /* 0x00000099220d7220 */ /* 0x082fe20000400000 */
[C---:B------:R-:W-:Y:S01]  /*7cb0*/  ISETP.GT.AND P3, PT, R0.reuse, 0x11, PT ;  /* 0x000000110000780c */ /* 0x040fe20003f64270 */
[----:B------:R0:W-:Y:S01]  /*7cc0*/  @P1 STG.E desc[UR36][R4.64+0x20], R9 ;  /* 0x0000200904001986 */ /* 0x0001e2000c101924 */
[----:B------:R-:W-:Y:S01]  /*7cd0*/  ISETP.GT.AND P0, PT, R3, 0x8, P0 ;  /* 0x000000080300780c */ /* 0x000fe20000704270 */
[----:B------:R-:W-:Y:S01]  /*7ce0*/  FMUL R45, R45, R153 ;  /* 0x000000992d2d7220 */ /* 0x000fe20000400000 */
[----:B------:R-:W-:Y:S01]  /*7cf0*/  F2FP.TF32.F32.PACK_B R31, R31 ;  /* 0x0000001fff1f723e */ /* 0x000fe200024050ff */
[----:B------:R-:W-:Y:S01]  /*7d00*/  @P2 STG.E desc[UR36][R4.64+0x24], R29 ;  /* 0x0000241d04002986 */ /* 0x000fe2000c101924 */
[----:B------:R-:W-:Y:S01]  /*7d10*/  ISETP.GT.AND P2, PT, R0, 0x10, PT ;  /* 0x000000100000780c */ /* 0x000fe20003f44270 */
[----:B------:R-:W-:Y:S01]  /*7d20*/  FMUL R47, R47, R153 ;  /* 0x000000992f2f7220 */ /* 0x000fe20000400000 */
[----:B------:R-:W-:Y:S01]  /*7d30*/  F2FP.TF32.F32.PACK_B R33, R33 ;  /* 0x00000021ff21723e */ /* 0x000fe200024050ff */
[----:B------:R1:W-:Y:S01]  /*7d40*/  @P4 STG.E desc[UR36][R6.64+0x20], R11 ;  /* 0x0000200b06004986 */ /* 0x0003e2000c101924 */
[----:B------:R-:W-:Y:S01]  /*7d50*/  ISETP.GT.AND P1, PT, R3, RZ, P2 ;  /* 0x000000ff0300720c */ /* 0x000fe20001724270 */
[-C--:B------:R-:W-:Y:S01]  /*7d60*/  FMUL R49, R49, R153.reuse ;  /* 0x0000009931317220 */ /* 0x080fe20000400000 */
[C---:B------:R-:W-:Y:S01]  /*7d70*/  ISETP.GT.AND P4, PT, R3.reuse, RZ, P3 ;  /* 0x000000ff0300720c */ /* 0x040fe20001f84270 */
[----:B0-----:R-:W-:Y:S01]  /*7d80*/  FMUL R9, R32, R153 ;  /* 0x0000009920097220 */ /* 0x001fe20000400000 */
[----:B------:R-:W-:Y:S01]  /*7d90*/  ISETP.GT.AND P2, PT, R3, 0x8, P2 ;  /* 0x000000080300780c */ /* 0x000fe20001744270 */
[----:B------:R-:W-:Y:S01]  /*7da0*/  @P0 STG.E desc[UR36][R6.64+0x24], R31 ;  /* 0x0000241f06000986 */ /* 0x000fe2000c101924 */
[----:B------:R-:W-:Y:S01]  /*7db0*/  F2FP.TF32.F32.PACK_B R13, R13 ;  /* 0x0000000dff0d723e */ /* 0x000fe200024050ff */
[----:B------:R-:W-:Y:S01]  /*7dc0*/  FMUL R51, R51, R153 ;  /* 0x0000009933337220 */ /* 0x000fe20000400000 */
[----:B------:R-:W-:Y:S01]  /*7dd0*/  F2FP.TF32.F32.PACK_B R9, R9 ;  /* 0x00000009ff09723e */ /* 0x000fe200024050ff */
[-C--:B------:R-:W-:Y:S01]  /*7de0*/  FMUL R53, R53, R153.reuse ;  /* 0x0000009935357220 */ /* 0x080fe20000400000 */
[----:B------:R-:W-:Y:S01]  /*7df0*/  ISETP.GT.AND P0, PT, R0, 0x19, PT ;  /* 0x000000190000780c */ /* 0x000fe20003f04270 */
[----:B-1----:R-:W-:Y:S01]  /*7e00*/  FMUL R11, R38, R153 ;  /* 0x00000099260b7220 */ /* 0x002fe20000400000 */
[----:B------:R-:W-:Y:S01]  /*7e10*/  ISETP.GT.AND P3, PT, R3, 0x8, P3 ;  /* 0x000000080300780c */ /* 0x000fe20001f64270 */
[----:B------:R0:W-:Y:S01]  /*7e20*/  @P1 STG.E desc[UR36][R4.64+0x40], R9 ;  /* 0x0000400904001986 */ /* 0x0001e2000c101924 */
[----:B------:R-:W-:Y:S01]  /*7e30*/  F2FP.TF32.F32.PACK_B R35, R35 ;  /* 0x00000023ff23723e */ /* 0x000fe200024050ff */
        /* <DEDUP_REMOVED lines=10> */
[-C--:B0-----:R-:W-:Y:S01]  /*7ee0*/  FMUL R9, R36, R153.reuse ;  /* 0x0000009924097220 */ /* 0x081fe20000400000 */
[----:B------:R-:W-:Y:S01]  /*7ef0*/  ISETP.GT.AND P4, PT, R3, 0x8, P4 ;  /* 0x000000080300780c */ /* 0x000fe20002784270 */
[----:B------:R-:W-:Y:S01]  /*7f00*/  @P3 STG.E desc[UR36][R6.64+0x44], R35 ;  /* 0x0000442306003986 */ /* 0x000fe2000c101924 */
[----:B------:R-:W-:Y:S01]  /*7f10*/  ISETP.GT.AND P3, PT, R0, 0x21, PT ;  /* 0x000000210000780c */ /* 0x000fe20003f64270 */
[----:B------:R-:W-:Y:S01]  /*7f20*/  FMUL R61, R61, R153 ;  /* 0x000000993d3d7220 */ /* 0x000fe20000400000 */
[----:B------:R-:W-:Y:S01]  /*7f30*/  F2FP.TF32.F32.PACK_B R9, R9 ;  /* 0x00000009ff09723e */ /* 0x000fe200024050ff */
[-C--:B------:R-:W-:Y:S01]  /*7f40*/  FMUL R63, R63, R153.reuse ;  /* 0x000000993f3f7220 */ /* 0x080fe20000400000 */
[----:B------:R-:W-:Y:S01]  /*7f50*/  ISETP.GT.AND P0, PT, R3, 0x8, P0 ;  /* 0x000000080300780c */ /* 0x000fe20000704270 */
[----:B-1----:R-:W-:Y:S01]  /*7f60*/  FMUL R13, R42, R153 ;  /* 0x000000992a0d7220 */ /* 0x002fe20000400000 */
[----:B------:R-:W-:Y:S01]  /*7f70*/  F2FP.TF32.F32.PACK_B R39, R39 ;  /* 0x00000027ff27723e */ /* 0x000fe200024050ff */
        /* <DEDUP_REMOVED lines=145> */
[C---:B------:R-:W-:Y:S01]  /*8890*/  ISETP.GT.AND P2, PT, R3.reuse, 0x8, P2 ;  /* 0x000000080300780c */ /* 0x040fe20001744270 */
[----:B------:R-:W-:Y:S01]  /*88a0*/  @P0 STG.E desc[UR36][R6.64+0x124], R63 ;  /* 0x0001243f06000986 */ /* 0x000fe2000c101924 */
[----:B------:R-:W-:Y:S01]  /*88b0*/  ISETP.GT.AND P3, PT, R3, 0x8, P3 ;  /* 0x000000080300780c */ /* 0x000fe20001f64270 */
[----:B------:R-:W-:Y:S01]  /*88c0*/  FMUL R131, R131, R153 ;  /* 0x0000009983837220 */ /* 0x000fe20000400000 */
[----:B------:R-:W-:Y:S01]  /*88d0*/  F2FP.TF32.F32.PACK_B R9, R9 ;  /* 0x00000009ff09723e */ /* 0x000fe200024050ff */
[-C--:B------:R-:W-:Y:S01]  /*88e0*/  FMUL R133, R133, R153.reuse ;  /* 0x0000009985857220 */ /* 0x080fe20000400000 */
[----:B------:R-:W-:Y:S01]  /*88f0*/  ISETP.GT.AND P0, PT, R0, 0x59, PT ;  /* 0x000000590000780c */ /* 0x000fe20003f04270 */
        /* <DEDUP_REMOVED lines=21> */
[C---:B------:R-:W-:Y:S01]  /*8a50*/  ISETP.GT.AND P0, PT, R3.reuse, 0x8, P0 ;  /* 0x000000080300780c */ /* 0x040fe20000704270 */
[----:B-1----:R-:W-:Y:S01]  /*8a60*/  FMUL R13, R74, R153 ;  /* 0x000000994a0d7220 */ /* 0x002fe20000400000 */
[----:B------:R-:W-:Y:S01]  /*8a70*/  F2FP.TF32.F32.PACK_B R87, R87 ;  /* 0x00000057ff57723e */ /* 0x000fe200024050ff */
[----:B------:R0:W-:Y:S01]  /*8a80*/  @P1 STG.E desc[UR36][R4.64+0x160], R9 ;  /* 0x0001600904001986 */ /* 0x0001e2000c101924 */
[----:B------:R-:W-:Y:S01]  /*8a90*/  ISETP.GT.AND P1, PT, R3, RZ, P3 ;  /* 0x000000ff0300720c */ /* 0x000fe20001f24270 */
[-C--:B------:R-:W-:Y:S01]  /*8aa0*/  FMUL R145, R145, R153.reuse ;  /* 0x0000009991917220 */ /* 0x080fe20000400000 */
[----:B------:R-:W-:Y:S01]  /*8ab0*/  ISETP.GT.AND P3, PT, R3, 0x8, P3 ;  /* 0x000000080300780c */ /* 0x000fe20001f64270 */
[----:B------:R-:W-:Y:S01]  /*8ac0*/  @P2 STG.E desc[UR36][R4.64+0x164], R69 ;  /* 0x0001644504002986 */ /* 0x000fe2000c101924 */
[----:B------:R-:W-:Y:S01]  /*8ad0*/  ISETP.GT.AND P2, PT, R0, 0x61, PT ;  /* 0x000000610000780c */ /* 0x000fe20003f44270 */
[----:B------:R-:W-:Y:S01]  /*8ae0*/  FMUL R147, R147, R153 ;  /* 0x0000009993937220 */ /* 0x000fe20000400000 */
[----:B------:R-:W-:Y:S01]  /*8af0*/  F2FP.TF32.F32.PACK_B R13, R13 ;  /* 0x0000000dff0d723e */ /* 0x000fe200024050ff */
[----:B------:R1:W-:Y:S01]  /*8b00*/  @P4 STG.E desc[UR36][R6.64+0x160], R11 ;  /* 0x0001600b06004986 */ /* 0x0003e2000c101924 */
[----:B------:R-:W-:Y:S01]  /*8b10*/  ISETP.GT.AND P4, PT, R3, RZ, P2 ;  /* 0x000000ff0300720c */ /* 0x000fe20001784270 */
[-C--:B------:R-:W-:Y:S01]  /*8b20*/  FMUL R149, R149, R153.reuse ;  /* 0x0000009995957220 */ /* 0x080fe20000400000 */
[----:B------:R-:W-:Y:S01]  /*8b30*/  ISETP.GT.AND P2, PT, R3, 0x8, P2 ;  /* 0x000000080300780c */ /* 0x000fe20001744270 */
[-C--:B0-----:R-:W-:Y:S01]  /*8b40*/  FMUL R9, R72, R153.reuse ;  /* 0x0000009948097220 */ /* 0x081fe20000400000 */
[----:B------:R-:W-:Y:S01]  /*8b50*/  @P0 STG.E desc[UR36][R6.64+0x164], R71 ;  /* 0x0001644706000986 */ /* 0x000fe2000c101924 */
[----:B------:R-:W-:Y:S01]  /*8b60*/  ISETP.GT.AND P0, PT, R0, 0x69, PT ;  /* 0x000000690000780c */ /* 0x000fe20003f04270 */
[----:B------:R-:W-:Y:S01]  /*8b70*/  FMUL R151, R151, R153 ;  /* 0x0000009997977220 */ /* 0x000fe20000400000 */
[----:B------:R-:W-:-:S02]  /*8b80*/  F2FP.TF32.F32.PACK_B R89, R89 ;  /* 0x00000059ff59723e */ /* 0x000fc400024050ff */
[----:B------:R-:W-:Y:S01]  /*8b90*/  F2FP.TF32.F32.PACK_B R9, R9 ;  /* 0x00000009ff09723e */ /* 0x000fe200024050ff */
[----:B-1----:R-:W-:Y:S01]  /*8ba0*/  FMUL R11, R78, R153 ;  /* 0x000000994e0b7220 */ /* 0x002fe20000400000 */
[----:B------:R-:W-:-:S03]  /*8bb0*/  F2FP.TF32.F32.PACK_B R91, R91 ;  /* 0x0000005bff5b723e */ /* 0x000fc600024050ff */
[----:B------:R0:W-:Y:S01]  /*8bc0*/  @P1 STG.E desc[UR36][R4.64+0x180], R9 ;  /* 0x0001800904001986 */ /* 0x0001e2000c101924 */
[----:B------:R-:W-:Y:S02]  /*8bd0*/  ISETP.GT.AND P1, PT, R0, 0x68, PT ;  /* 0x000000680000780c */ /* 0x000fe40003f24270 */
[----:B------:R-:W-:Y:S01]  /*8be0*/  F2FP.TF32.F32.PACK_B R11, R11 ;  /* 0x0000000bff0b723e */ /* 0x000fe200024050ff */
[----:B------:R-:W-:Y:S01]  /*8bf0*/  @P4 STG.E desc[UR36][R4.64+0x184], R73 ;  /* 0x0001844904004986 */ /* 0x000fe2000c101924 */
[C---:B------:R-:W-:Y:S02]  /*8c00*/  ISETP.GT.AND P4, PT, R3.reuse, RZ, P1 ;  /* 0x000000ff0300720c */ /* 0x040fe40000f84270 */
[C---:B------:R-:W-:Y:S01]  /*8c10*/  ISETP.GT.AND P1, PT, R3.reuse, 0x8, P1 ;  /* 0x000000080300780c */ /* 0x040fe20000f24270 */
[----:B------:R1:W-:Y:S01]  /*8c20*/  @P3 STG.E desc[UR36][R6.64+0x180], R13 ;  /* 0x0001800d06003986 */ /* 0x0003e2000c101924 */
[----:B------:R-:W-:Y:S02]  /*8c30*/  ISETP.GT.AND P3, PT, R3, RZ, P0 ;  /* 0x000000ff0300720c */ /* 0x000fe40000764270 */
[----:B------:R-:W-:Y:S01]  /*8c40*/  F2FP.TF32.F32.PACK_B R93, R93 ;  /* 0x0000005dff5d723e */ /* 0x000fe200024050ff */
[----:B0-----:R-:W-:Y:S01]  /*8c50*/  FMUL R9, R76, R153 ;  /* 0x000000994c097220 */ /* 0x001fe20000400000 */
[----:B------:R-:W-:Y:S01]  /*8c60*/  @P2 STG.E desc[UR36][R6.64+0x184], R75 ;  /* 0x0001844b06002986 */ /* 0x000fe2000c101924 */
[----:B------:R-:W-:-:S02]  /*8c70*/  ISETP.GT.AND P2, PT, R0, 0x70, PT ;  /* 0x000000700000780c */ /* 0x000fc40003f44270 */
[----:B------:R-:W-:Y:S02]  /*8c80*/  F2FP.TF32.F32.PACK_B R95, R95 ;  /* 0x0000005fff5f723e */ /* 0x000fe400024050ff */
[----:B------:R-:W-:Y:S01]  /*8c90*/  F2FP.TF32.F32.PACK_B R9, R9 ;  /* 0x00000009ff09723e */ /* 0x000fe200024050ff */
[----:B-1----:R-:W-:Y:S01]  /*8ca0*/  FMUL R13, R82, R153 ;  /* 0x00000099520d7220 */ /* 0x002fe20000400000 */
[----:B------:R-:W-:-:S03]  /*8cb0*/  F2FP.TF32.F32.PACK_B R97, R97 ;  /* 0x00000061ff61723e */ /* 0x000fc600024050ff */
[----:B------:R0:W-:Y:S01]  /*8cc0*/  @P4 STG.E desc[UR36][R4.64+0x1a0], R9 ;  /* 0x0001a00904004986 */ /* 0x0001e2000c101924 */
[C---:B------:R-:W-:Y:S02]  /*8cd0*/  ISETP.GT.AND P4, PT, R3.reuse, RZ, P2 ;  /* 0x000000ff0300720c */ /* 0x040fe40001784270 */
[C---:B------:R-:W-:Y:S01]  /*8ce0*/  ISETP.GT.AND P2, PT, R3.reuse, 0x8, P2 ;  /* 0x000000080300780c */ /* 0x040fe20001744270 */
[----:B------:R-:W-:Y:S01]  /*8cf0*/  @P3 STG.E desc[UR36][R4.64+0x1a4], R77 ;  /* 0x0001a44d04003986 */ /* 0x000fe2000c101924 */
[C---:B------:R-:W-:Y:S02]  /*8d00*/  ISETP.GT.AND P3, PT, R3.reuse, 0x8, P0 ;  /* 0x000000080300780c */ /* 0x040fe40000764270 */
[----:B------:R-:W-:Y:S01]  /*8d10*/  ISETP.GT.AND P0, PT, R0, 0x71, PT ;  /* 0x000000710000780c */ /* 0x000fe20003f04270 */
[----:B------:R1:W-:Y:S01]  /*8d20*/  @P1 STG.E desc[UR36][R6.64+0x1a0], R11 ;  /* 0x0001a00b06001986 */ /* 0x0003e2000c101924 */
[----:B------:R-:W-:Y:S02]  /*8d30*/  F2FP.TF32.F32.PACK_B R13, R13 ;  /* 0x0000000dff0d723e */ /* 0x000fe400024050ff */
[----:B------:R-:W-:Y:S01]  /*8d40*/  ISETP.GT.AND P1, PT, R3, RZ, P0 ;  /* 0x000000ff0300720c */ /* 0x000fe20000724270 */
[----:B0-----:R-:W-:Y:S01]  /*8d50*/  FMUL R9, R80, R153 ;  /* 0x0000009950097220 */ /* 0x001fe20000400000 */
[----:B------:R-:W-:-:S02]  /*8d60*/  F2FP.TF32.F32.PACK_B R99, R99 ;  /* 0x00000063ff63723e */ /* 0x000fc400024050ff */
[----:B------:R-:W-:Y:S02]  /*8d70*/  F2FP.TF32.F32.PACK_B R101, R101 ;  /* 0x00000065ff65723e */ /* 0x000fe400024050ff */
[----:B------:R-:W-:Y:S01]  /*8d80*/  F2FP.TF32.F32.PACK_B R9, R9 ;  /* 0x00000009ff09723e */ /* 0x000fe200024050ff */
[----:B------:R-:W-:Y:S01]  /*8d90*/  @P3 STG.E desc[UR36][R6.64+0x1a4], R79 ;  /* 0x0001a44f06003986 */ /* 0x000fe2000c101924 */
[----:B------:R-:W-:Y:S01]  /*8da0*/  ISETP.GT.AND P3, PT, R3, 0x8, P0 ;  /* 0x000000080300780c */ /* 0x000fe20000764270 */
[----:B-1----:R-:W-:Y:S01]  /*8db0*/  FMUL R11, R86, R153 ;  /* 0x00000099560b7220 */ /* 0x002fe20000400000 */
[C---:B------:R-:W-:Y:S01]  /*8dc0*/  ISETP.GT.AND P0, PT, R0.reuse, 0x79, PT ;  /* 0x000000790000780c */ /* 0x040fe20003f04270 */
[----:B------:R0:W-:Y:S01]  /*8dd0*/  @P4 STG.E desc[UR36][R4.64+0x1c0], R9 ;  /* 0x0001c00904004986 */ /* 0x0001e2000c101924 */
[----:B------:R-:W-:Y:S02]  /*8de0*/  F2FP.TF32.F32.PACK_B R103, R103 ;  /* 0x00000067ff67723e */ /* 0x000fe400024050ff */
[----:B------:R-:W-:Y:S01]  /*8df0*/  F2FP.TF32.F32.PACK_B R11, R11 ;  /* 0x0000000bff0b723e */ /* 0x000fe200024050ff */
[----:B------:R-:W-:Y:S01]  /*8e00*/  @P1 STG.E desc[UR36][R4.64+0x1c4], R81 ;  /* 0x0001c45104001986 */ /* 0x000fe2000c101924 */
[----:B------:R-:W-:-:S02]  /*8e10*/  ISETP.GT.AND P1, PT, R0, 0x78, PT ;  /* 0x000000780000780c */ /* 0x000fc40003f24270 */
[----:B------:R-:W-:Y:S01]  /*8e20*/  F2FP.TF32.F32.PACK_B R105, R105 ;  /* 0x00000069ff69723e */ /* 0x000fe200024050ff */
[----:B------:R1:W-:Y:S01]  /*8e30*/  @P2 STG.E desc[UR36][R6.64+0x1c0], R13 ;  /* 0x0001c00d06002986 */ /* 0x0003e2000c101924 */
[C---:B------:R-:W-:Y:S02]  /*8e40*/  ISETP.GT.AND P4, PT, R3.reuse, RZ, P1 ;  /* 0x000000ff0300720c */ /* 0x040fe40000f84270 */
[C---:B------:R-:W-:Y:S01]  /*8e50*/  ISETP.GT.AND P2, PT, R3.reuse, RZ, P0 ;  /* 0x000000ff0300720c */ /* 0x040fe20000744270 */
[----:B0-----:R-:W-:Y:S01]  /*8e60*/  FMUL R9, R84, R153 ;  /* 0x0000009954097220 */ /* 0x001fe20000400000 */
[C---:B------:R-:W-:Y:S01]  /*8e70*/  ISETP.GT.AND P1, PT, R3.reuse, 0x8, P1 ;  /* 0x000000080300780c */ /* 0x040fe20000f24270 */
[----:B------:R-:W-:Y:S01]  /*8e80*/  @P3 STG.E desc[UR36][R6.64+0x1c4], R83 ;  /* 0x0001c45306003986 */ /* 0x000fe2000c101924 */
[----:B------:R-:W-:Y:S02]  /*8e90*/  ISETP.GT.AND P3, PT, R3, 0x8, P0 ;  /* 0x000000080300780c */ /* 0x000fe40000764270 */
[----:B------:R-:W-:-:S02]  /*8ea0*/  F2FP.TF32.F32.PACK_B R9, R9 ;  /* 0x00000009ff09723e */ /* 0x000fc400024050ff */
[----:B------:R-:W-:Y:S01]  /*8eb0*/  ISETP.GT.AND P0, PT, R0, 0x81, PT ;  /* 0x000000810000780c */ /* 0x000fe20003f04270 */
[----:B-1----:R-:W-:Y:S01]  /*8ec0*/  FMUL R13, R90, R153 ;  /* 0x000000995a0d7220 */ /* 0x002fe20000400000 */
[----:B------:R-:W-:Y:S01]  /*8ed0*/  F2FP.TF32.F32.PACK_B R107, R107 ;  /* 0x0000006bff6b723e */ /* 0x000fe200024050ff */
[----:B------:R0:W-:Y:S01]  /*8ee0*/  @P4 STG.E desc[UR36][R4.64+0x1e0], R9 ;  /* 0x0001e00904004986 */ /* 0x0001e2000c101924 */
[----:B------:R-:W-:Y:S02]  /*8ef0*/  F2FP.TF32.F32.PACK_B R109, R109 ;  /* 0x0000006dff6d723e */ /* 0x000fe400024050ff */
[----:B------:R-:W-:Y:S01]  /*8f00*/  F2FP.TF32.F32.PACK_B R13, R13 ;  /* 0x0000000dff0d723e */ /* 0x000fe200024050ff */
[----:B------:R-:W-:Y:S01]  /*8f10*/  @P2 STG.E desc[UR36][R4.64+0x1e4], R85 ;  /* 0x0001e45504002986 */ /* 0x000fe2000c101924 */
[----:B------:R-:W-:Y:S02]  /*8f20*/  ISETP.GT.AND P2, PT, R0, 0x80, PT ;  /* 0x000000800000780c */ /* 0x000fe40003f44270 */
[----:B------:R-:W-:Y:S01]  /*8f30*/  F2FP.TF32.F32.PACK_B R111, R111 ;  /* 0x0000006fff6f723e */ /* 0x000fe200024050ff */
[----:B------:R1:W-:Y:S01]  /*8f40*/  @P1 STG.E desc[UR36][R6.64+0x1e0], R11 ;  /* 0x0001e00b06001986 */ /* 0x0003e2000c101924 */
[----:B------:R-:W-:-:S02]  /*8f50*/  ISETP.GT.AND P4, PT, R3, RZ, P2 ;  /* 0x000000ff0300720c */ /* 0x000fc40001784270 */
[C---:B------:R-:W-:Y:S01]  /*8f60*/  ISETP.GT.AND P1, PT, R3.reuse, RZ, P0 ;  /* 0x000000ff0300720c */ /* 0x040fe20000724270 */
[----:B0-----:R-:W-:Y:S01]  /*8f70*/  FMUL R9, R88, R153 ;  /* 0x0000009958097220 */ /* 0x001fe20000400000 */
[C---:B------:R-:W-:Y:S01]  /*8f80*/  ISETP.GT.AND P2, PT, R3.reuse, 0x8, P2 ;  /* 0x000000080300780c */ /* 0x040fe20001744270 */
[----:B------:R-:W-:Y:S01]  /*8f90*/  @P3 STG.E desc[UR36][R6.64+0x1e4], R87 ;  /* 0x0001e45706003986 */ /* 0x000fe2000c101924 */
[----:B------:R-:W-:Y:S02]  /*8fa0*/  ISETP.GT.AND P3, PT, R3, 0x8, P0 ;  /* 0x000000080300780c */ /* 0x000fe40000764270 */
[----:B------:R-:W-:Y:S02]  /*8fb0*/  F2FP.TF32.F32.PACK_B R9, R9 ;  /* 0x00000009ff09723e */ /* 0x000fe400024050ff */
[----:B------:R-:W-:Y:S01]  /*8fc0*/  ISETP.GT.AND P0, PT, R0, 0x89, PT ;  /* 0x000000890000780c */ /* 0x000fe20003f04270 */
[----:B-1----:R-:W-:Y:S01]  /*8fd0*/  FMUL R11, R94, R153 ;  /* 0x000000995e0b7220 */ /* 0x002fe20000400000 */
[----:B------:R-:W-:Y:S01]  /*8fe0*/  F2FP.TF32.F32.PACK_B R113, R113 ;  /* 0x00000071ff71723e */ /* 0x000fe200024050ff */
[----:B------:R0:W-:Y:S01]  /*8ff0*/  @P4 STG.E desc[UR36][R4.64+0x200], R9 ;  /* 0x0002000904004986 */ /* 0x0001e2000c101924 */
[----:B------:R-:W-:-:S02]  /*9000*/  F2FP.TF32.F32.PACK_B R115, R115 ;  /* 0x00000073ff73723e */ /* 0x000fc400024050ff */
[----:B------:R-:W-:Y:S01]  /*9010*/  F2FP.TF32.F32.PACK_B R11, R11 ;  /* 0x0000000bff0b723e */ /* 0x000fe200024050ff */
[----:B------:R-:W-:Y:S01]  /*9020*/  @P1 STG.E desc[UR36][R4.64+0x204], R89 ;  /* 0x0002045904001986 */ /* 0x000fe2000c101924 */
[----:B------:R-:W-:Y:S02]  /*9030*/  ISETP.GT.AND P1, PT, R0, 0x88, PT ;  /* 0x000000880000780c */ /* 0x000fe40003f24270 */
[----:B------:R-:W-:Y:S01]  /*9040*/  F2FP.TF32.F32.PACK_B R117, R117 ;  /* 0x00000075ff75723e */ /* 0x000fe200024050ff */
[----:B------:R1:W-:Y:S01]  /*9050*/  @P2 STG.E desc[UR36][R6.64+0x200], R13 ;  /* 0x0002000d06002986 */ /* 0x0003e2000c101924 */
[C---:B------:R-:W-:Y:S02]  /*9060*/  ISETP.GT.AND P4, PT, R3.reuse, RZ, P1 ;  /* 0x000000ff0300720c */ /* 0x040fe40000f84270 */
[C---:B------:R-:W-:Y:S01]  /*9070*/  ISETP.GT.AND P2, PT, R3.reuse, RZ, P0 ;  /* 0x000000ff0300720c */ /* 0x040fe20000744270 */
[----:B0-----:R-:W-:Y:S01]  /*9080*/  FMUL R9, R92, R153 ;  /* 0x000000995c097220 */ /* 0x001fe20000400000 */
[C---:B------:R-:W-:Y:S01]  /*9090*/  ISETP.GT.AND P1, PT, R3.reuse, 0x8, P1 ;  /* 0x000000080300780c */ /* 0x040fe20000f24270 */
[----:B------:R-:W-:Y:S01]  /*90a0*/  @P3 STG.E desc[UR36][R6.64+0x204], R91 ;  /* 0x0002045b06003986 */ /* 0x000fe2000c101924 */
[----:B------:R-:W-:-:S02]  /*90b0*/  ISETP.GT.AND P3, PT, R3, 0x8, P0 ;  /* 0x000000080300780c */ /* 0x000fc40000764270 */
[----:B------:R-:W-:Y:S02]  /*90c0*/  F2FP.TF32.F32.PACK_B R9, R9 ;  /* 0x00000009ff09723e */ /* 0x000fe400024050ff */
[----:B------:R-:W-:Y:S01]  /*90d0*/  ISETP.GT.AND P0, PT, R0, 0x91, PT ;  /* 0x000000910000780c */ /* 0x000fe20003f04270 */
[----:B-1----:R-:W-:Y:S01]  /*90e0*/  FMUL R13, R98, R153 ;  /* 0x00000099620d7220 */ /* 0x002fe20000400000 */
[----:B------:R-:W-:Y:S01]  /*90f0*/  F2FP.TF32.F32.PACK_B R119, R119 ;  /* 0x00000077ff77723e */ /* 0x000fe200024050ff */
        /* <DEDUP_REMOVED lines=89> */
[----:B------:R-:W-:-:S03]  /*9690*/  ISETP.GT.AND P1, PT, R0, 0xb8, PT ;  /* 0x000000b80000780c */ /* 0x000fc60003f24270 */
[----:B------:R1:W-:Y:S01]  /*96a0*/  @P2 STG.E desc[UR36][R6.64+0x2c0], R13 ;  /* 0x0002c00d06002986 */ /* 0x0003e2000c101924 */
[C---:B------:R-:W-:Y:S02]  /*96b0*/  ISETP.GT.AND P4, PT, R3.reuse, RZ, P1 ;  /* 0x000000ff0300720c */ /* 0x040fe40000f84270 */
[C---:B------:R-:W-:Y:S01]  /*96c0*/  ISETP.GT.AND P2, PT, R3.reuse, RZ, P0 ;  /* 0x000000ff0300720c */ /* 0x040fe20000744270 */
[----:B0-----:R-:W-:Y:S01]  /*96d0*/  FMUL R9, R116, R153 ;  /* 0x0000009974097220 */ /* 0x001fe20000400000 */
[C---:B------:R-:W-:Y:S01]  /*96e0*/  ISETP.GT.AND P1, PT, R3.reuse, 0x8, P1 ;  /* 0x000000080300780c */ /* 0x040fe20000f24270 */
[----:B------:R-:W-:Y:S01]  /*96f0*/  @P3 STG.E desc[UR36][R6.64+0x2c4], R115 ;  /* 0x0002c47306003986 */ /* 0x000fe2000c101924 */
[----:B------:R-:W-:Y:S02]  /*9700*/  ISETP.GT.AND P3, PT, R3, 0x8, P0 ;  /* 0x000000080300780c */ /* 0x000fe40000764270 */
[----:B------:R-:W-:Y:S02]  /*9710*/  F2FP.TF32.F32.PACK_B R9, R9 ;  /* 0x00000009ff09723e */ /* 0x000fe400024050ff */
[----:B------:R-:W-:Y:S01]  /*9720*/  ISETP.GT.AND P0, PT, R0, 0xc1, PT ;  /* 0x000000c10000780c */ /* 0x000fe20003f04270 */
[----:B-1----:R-:W-:-:S02]  /*9730*/  FMUL R13, R122, R153 ;  /* 0x000000997a0d7220 */ /* 0x002fc40000400000 */
[----:B------:R0:W-:Y:S03]  /*9740*/  @P4 STG.E desc[UR36][R4.64+0x2e0], R9 ;  /* 0x0002e00904004986 */ /* 0x0001e6000c101924 */
        /* <DEDUP_REMOVED lines=97> */
[----:B------:R0:W-:Y:S01]  /*9d60*/  @P4 STG.E desc[UR36][R4.64+0x3c0], R13 ;  /* 0x0003c00d04004986 */ /* 0x0001e2000c101924 */
[----:B------:R-:W-:Y:S02]  /*9d70*/  ISETP.GT.AND P4, PT, R0, 0xf8, PT ;  /* 0x000000f80000780c */ /* 0x000fe40003f84270 */
[----:B------:R-:W-:Y:S01]  /*9d80*/  F2FP.TF32.F32.PACK_B R11, R11 ;  /* 0x0000000bff0b723e */ /* 0x000fe200024050ff */
[----:B------:R-:W-:Y:S01]  /*9d90*/  @P1 STG.E desc[UR36][R4.64+0x3c4], R145 ;  /* 0x0003c49104001986 */ /* 0x000fe2000c101924 */
[C---:B------:R-:W-:Y:S01]  /*9da0*/  ISETP.GT.AND P1, PT, R3.reuse, RZ, P0 ;  /* 0x000000ff0300720c */ /* 0x040fe20000724270 */
[----:B------:R-:W-:Y:S01]  /*9db0*/  @P3 IMAD.MOV.U32 R2, RZ, RZ, R6 ;  /* 0x000000ffff023224 */ /* 0x000fe200078e0006 */
[C---:B------:R-:W-:Y:S01]  /*9dc0*/  ISETP.GT.AND P0, PT, R3.reuse, 0x8, P0 ;  /* 0x000000080300780c */ /* 0x040fe20000704270 */
[----:B------:R-:W-:Y:S01]  /*9dd0*/  @P2 STG.E desc[UR36][R6.64+0x3c0], R9 ;  /* 0x0003c00906002986 */ /* 0x000fe2000c101924 */
[C---:B------:R-:W-:Y:S02]  /*9de0*/  ISETP.GT.AND P2, PT, R3.reuse, RZ, P4 ;  /* 0x000000ff0300720c */ /* 0x040fe40002744270 */
[----:B------:R-:W-:Y:S01]  /*9df0*/  ISETP.GT.AND P4, PT, R3, 0x8, P4 ;  /* 0x000000080300780c */ /* 0x000fe20002784270 */
[----:B------:R-:W-:-:S02]  /*9e00*/  @P3 IMAD.MOV.U32 R3, RZ, RZ, R7 ;  /* 0x000000ffff033224 */ /* 0x000fc400078e0007 */
[----:B0-----:R-:W-:-:S03]  /*9e10*/  FMUL R13, R150, R153 ;  /* 0x00000099960d7220 */ /* 0x001fc60000400000 */
[----:B------:R0:W-:Y:S02]  /*9e20*/  @P3 STG.E desc[UR36][R2.64+0x3c4], R147 ;  /* 0x0003c49302003986 */ /* 0x0001e4000c101924 */
[----:B------:R-:W-:-:S03]  /*9e30*/  F2FP.TF32.F32.PACK_B R13, R13 ;  /* 0x0000000dff0d723e */ /* 0x000fc600024050ff */
[----:B0-----:R-:W-:Y:S02]  /*9e40*/  @P2 IMAD.MOV.U32 R2, RZ, RZ, R4 ;  /* 0x000000ffff022224 */ /* 0x001fe400078e0004 */
[----:B------:R-:W-:-:S05]  /*9e50*/  @P2 IMAD.MOV.U32 R3, RZ, RZ, R5 ;  /* 0x000000ffff032224 */ /* 0x000fca00078e0005 */
[----:B------:R0:W-:Y:S04]  /*9e60*/  @P2 STG.E desc[UR36][R2.64+0x3e0], R11 ;  /* 0x0003e00b02002986 */ /* 0x0001e8000c101924 */
[----:B------:R1:W-:Y:S01]  /*9e70*/  @P1 STG.E desc[UR36][R4.64+0x3e4], R149 ;  /* 0x0003e49504001986 */ /* 0x0003e2000c101924 */
[----:B0-----:R-:W-:Y:S02]  /*9e80*/  @P4 IMAD.MOV.U32 R2, RZ, RZ, R6 ;  /* 0x000000ffff024224 */ /* 0x001fe400078e0006 */
[----:B------:R-:W-:-:S05]  /*9e90*/  @P4 IMAD.MOV.U32 R3, RZ, RZ, R7 ;  /* 0x000000ffff034224 */ /* 0x000fca00078e0007 */
[----:B------:R1:W-:Y:S04]  /*9ea0*/  @P4 STG.E desc[UR36][R2.64+0x3e0], R13 ;  /* 0x0003e00d02004986 */ /* 0x0003e8000c101924 */
[----:B------:R1:W-:Y:S02]  /*9eb0*/  @P0 STG.E desc[UR36][R6.64+0x3e4], R151 ;  /* 0x0003e49706000986 */ /* 0x0003e4000c101924 */
.L_x_290:
[----:B------:R-:W-:Y:S05]  /*9ec0*/  BSYNC B0 ;  /* 0x0000000000007941 */ /* 0x000fea0003800000 */
.L_x_36:
[----:B-1----:R-:W2:Y:S01]  /*9ed0*/  LDL.64 R2, [R1] ;  /* 0x0000000001027983 */ /* 0x002ea20000100a00 */
[----:B------:R-:W-:Y:S01]  /*9ee0*/  ULDC.64 UR4, c[0x0][0x650] ;  /* 0x0001940000047ab9 */ /* 0x000fe20000000a00 */
[----:B------:R1:W-:Y:S01]  /*9ef0*/  SYNCS.ARRIVE.TRANS64.A1T0 RZ, [R162+UR45], RZ ;  /* 0x000000ffa2ff79a7 */ /* 0x0003e2000810002d */
[----:B------:R-:W-:Y:S01]  /*9f00*/  PRMT R0, RZ, 0x7610, R0 ;  /* 0x00007610ff007816 */ /* 0x000fe20000000000 */
[----:B-----5:R-:W-:Y:S02]  /*9f10*/  IMAD.MOV.U32 R19, RZ, RZ, -0x1 ;  /* 0xffffffffff137424 */ /* 0x020fe400078e00ff */
[----:B------:R-:W-:Y:S01]  /*9f20*/  IMAD.MOV.U32 R22, RZ, RZ, -0x1 ;  /* 0xffffffffff167424 */ /* 0x000fe200078e00ff */
[----:B--2---:R-:W-:-:S04]  /*9f30*/  LEA R18, P0, R2, R18, 0x1 ;  /* 0x0000001202127211 */ /* 0x004fc800078008ff */
[----:B------:R-:W-:Y:S01]  /*9f40*/  LEA.HI.X R17, R2, R17, R23, 0x1, P0 ;  /* 0x0000001102117211 */ /* 0x000fe200000f0c17 */
[----:B------:R-:W-:Y:S01]  /*9f50*/  IMAD.MOV.U32 R2, RZ, RZ, -0x1 ;  /* 0xffffffffff027424 */ /* 0x000fe200078e00ff */
[----:B------:R-:W-:-:S04]  /*9f60*/  ISETP.GE.U32.AND P0, PT, R18, UR4, PT ;  /* 0x0000000412007c0c */ /* 0x000fc8000bf06070 */
[----:B------:R-:W-:-:S13]  /*9f70*/  ISETP.GE.U32.AND.EX P0, PT, R17, UR5, PT, P0 ;  /* 0x0000000511007c0c */ /* 0x000fda000bf06100 */
[----:B-1----:R-:W-:Y:S05]  /*9f80*/  @P0 BRA `(.L_x_291) ;  /* 0x0000000400700947 */ /* 0x002fea0003800000 */
[----:B----4-:R-:W1:Y:S01]  /*9f90*/  S2R R10, SR_CTAID.X ;  /* 0x00000000000a7919 */ /* 0x010e620000002500 */
[----:B---3--:R-:W2:Y:S01]  /*9fa0*/  LDC.64 R8, c[0x0][0x628] ;  /* 0x00018a00ff087b82 */ /* 0x008ea20000000a00 */
[----:B------:R-:W-:Y:S01]  /*9fb0*/  ULDC UR4, c[0x0][0x150] ;  /* 0x0000540000047ab9 */ /* 0x000fe20000000800 */
[----:B------:R-:W-:Y:S01]  /*9fc0*/  IMAD.MOV.U32 R6, RZ, RZ, R18 ;  /* 0x000000ffff067224 */ /* 0x000fe200078e0012 */
[----:B------:R-:W3:Y:S01]  /*9fd0*/  S2R R20, SR_CTAID.Y ;  /* 0x0000000000147919 */ /* 0x000ee20000002600 */
[----:B0-----:R-:W-:-:S04]  /*9fe0*/  IMAD.MOV.U32 R7, RZ, RZ, R17 ;  /* 0x000000ffff077224 */ /* 0x001fc800078e0011 */
[----:B------:R-:W0:Y:S08]  /*9ff0*/  LDC R15, c[0x0][0x144] ;  /* 0x00005100ff0f7b82 */ /* 0x000e300000000800 */
[----:B------:R-:W4:Y:S08]  /*a000*/  LDC R0, c[0x0][0x630] ;  /* 0x00018c00ff007b82 */ /* 0x000f300000000800 */
[----:B------:R-:W0:Y:S01]  /*a010*/  LDC.64 R12, c[0x0][0x620] ;  /* 0x00018800ff0c7b82 */ /* 0x000e220000000a00 */
[----:B--2---:R-:W-:-:S04]  /*a020*/  ISETP.NE.U32.AND P0, PT, R8, RZ, PT ;  /* 0x000000ff0800720c */ /* 0x004fc80003f05070 */
[----:B------:R-:W-:Y:S02]  /*a030*/  ISETP.NE.AND.EX P0, PT, R9, RZ, PT, P0 ;  /* 0x000000ff0900720c */ /* 0x000fe40003f05300 */
[----:B-1----:R-:W-:-:S05]  /*a040*/  I2FP.F32.U32 R2, R10 ;  /* 0x0000000a00027245 */ /* 0x002fca0000201000 */
[----:B------:R-:W-:-:S04]  /*a050*/  FMUL R2, R2, UR4 ;  /* 0x0000000402027c20 */ /* 0x000fc80008400000 */
[----:B------:R1:W2:Y:S02]  /*a060*/  F2I.U32.TRUNC.NTZ R14, R2 ;  /* 0x00000002000e7305 */ /* 0x0002a4000020f000 */
[----:B---34-:R-:W-:Y:S05]  /*a070*/  @!P0 BRA `(.L_x_292) ;  /* 0x0000000000288947 */ /* 0x018fea0003800000 */
[----:B------:R-:W3:Y:S02]  /*a080*/  LDC R3, c[0x0][0x634] ;  /* 0x00018d00ff037b82 */ /* 0x000ee40000000800 */
[----:B---3--:R-:W-:-:S05]  /*a090*/  IADD3 R7, P0, R18, R3, RZ ;  /* 0x0000000312077210 */ /* 0x008fca0007f1e0ff */
[----:B------:R-:W-:-:S04]  /*a0a0*/  IMAD.X R11, RZ, RZ, R17, P0 ;  /* 0x000000ffff0b7224 */ /* 0x000fc800000e0611 */
[----:B-1----:R-:W-:-:S04]  /*a0b0*/  IMAD.WIDE.U32 R2, R11, R8, RZ ;  /* 0x000000080b027225 */ /* 0x002fc800078e00ff */
[----:B------:R-:W-:-:S04]  /*a0c0*/  IMAD.WIDE.U32 R4, P0, R7, R9, R2 ;  /* 0x0000000907047225 */ /* 0x000fc80007800002 */
[----:B------:R-:W-:-:S04]  /*a0d0*/  IMAD.WIDE.U32 R2, R7, R8, RZ ;  /* 0x0000000807027225 */ /* 0x000fc800078e00ff */
[----:B------:R-:W-:Y:S01]  /*a0e0*/  IMAD.X R7, RZ, RZ, RZ, P0 ;  /* 0x000000ffff077224 */ /* 0x000fe200000e06ff */
[----:B------:R-:W-:Y:S01]  /*a0f0*/  IADD3 RZ, P0, R3, R4, RZ ;  /* 0x0000000403ff7210 */ /* 0x000fe20007f1e0ff */
[----:B------:R-:W-:-:S04]  /*a100*/  IMAD.MOV.U32 R6, RZ, RZ, R5 ;  /* 0x000000ffff067224 */ /* 0x000fc800078e0005 */
[----:B------:R-:W-:-:S08]  /*a110*/  IMAD.WIDE.U32.X R6, R11, R9, R6, P0 ;  /* 0x000000090b067225 */ /* 0x000fd000000e0406 */
.L_x_292:
[----:B------:R-:W3:Y:S01]  /*a120*/  LDC.64 R26, c[0x0][0x640] ;  /* 0x00019000ff1a7b82 */ /* 0x000ee20000000a00 */
[-C--:B------:R-:W-:Y:S01]  /*a130*/  SHF.R.U64 R11, R6, R0.reuse, R7 ;  /* 0x00000000060b7219 */ /* 0x080fe20000001207 */
[----:B------:R-:W-:Y:S01]  /*a140*/  IMAD.MOV.U32 R19, RZ, RZ, R17 ;  /* 0x000000ffff137224 */ /* 0x000fe200078e0011 */
[----:B------:R-:W-:Y:S01]  /*a150*/  SHF.R.U32.HI R0, RZ, R0, R7 ;  /* 0x00000000ff007219 */ /* 0x000fe20000011607 */
[----:B--2---:R-:W-:Y:S01]  /*a160*/  IMAD.MOV R14, RZ, RZ, -R14 ;  /* 0x000000ffff0e7224 */ /* 0x004fe200078e0a0e */
[----:B------:R-:W-:Y:S01]  /*a170*/  IADD3 R5, P0, RZ, -R11, RZ ;  /* 0x8000000bff057210 */ /* 0x000fe20007f1e0ff */
[----:B------:R-:W-:Y:S01]  /*a180*/  ULDC UR4, c[0x0][0x154] ;  /* 0x0000550000047ab9 */ /* 0x000fe20000000800 */
[----:B------:R-:W-:Y:S01]  /*a190*/  IMAD.MOV.U32 R7, RZ, RZ, 0x1 ;  /* 0x00000001ff077424 */ /* 0x000fe200078e00ff */
[----:B------:R-:W2:Y:S01]  /*a1a0*/  LDC R4, c[0x0][0x618] ;  /* 0x00018600ff047b82 */ /* 0x000ea20000000800 */
[----:B0-----:R-:W-:Y:S02]  /*a1b0*/  IMAD R22, R15, R14, R10 ;  /* 0x0000000e0f167224 */ /* 0x001fe400078e020a */
[----:B------:R-:W-:-:S04]  /*a1c0*/  IMAD.X R3, RZ, RZ, ~R0, P0 ;  /* 0x000000ffff037224 */ /* 0x000fc800000e0e00 */
[-C--:B------:R-:W-:Y:S01]  /*a1d0*/  IMAD R0, R3, R12.reuse, RZ ;  /* 0x0000000c03007224 */ /* 0x080fe200078e02ff */
[----:B------:R-:W0:Y:S01]  /*a1e0*/  LDC R6, c[0x0][0x608] ;  /* 0x00018200ff067b82 */ /* 0x000e220000000800 */
[----:B-1----:R-:W-:-:S04]  /*a1f0*/  IMAD.WIDE.U32 R2, R5, R12, R18 ;  /* 0x0000000c05027225 */ /* 0x002fc800078e0012 */
[----:B------:R-:W-:Y:S01]  /*a200*/  IMAD R5, R5, R13, R0 ;  /* 0x0000000d05057224 */ /* 0x000fe200078e0200 */
[----:B------:R-:W-:Y:S02]  /*a210*/  I2FP.F32.U32 R0, R20 ;  /* 0x0000001400007245 */ /* 0x000fe40000201000 */
[----:B------:R-:W1:Y:S01]  /*a220*/  LDC R24, c[0x0][0x658] ;  /* 0x00019600ff187b82 */ /* 0x000e620000000800 */
[----:B------:R-:W-:Y:S01]  /*a230*/  IMAD.IADD R3, R3, 0x1, R5 ;  /* 0x0000000103037824 */ /* 0x000fe200078e0205 */
[----:B---3--:R-:W-:Y:S01]  /*a240*/  ISETP.NE.U32.AND P0, PT, R26, RZ, PT ;  /* 0x000000ff1a00720c */ /* 0x008fe20003f05070 */
[----:B------:R-:W-:Y:S01]  /*a250*/  FMUL R0, R0, UR4 ;  /* 0x0000000400007c20 */ /* 0x000fe20008400000 */
[----:B------:R-:W-:Y:S02]  /*a260*/  IMAD.MOV.U32 R5, RZ, RZ, -0x1 ;  /* 0xffffffffff057424 */ /* 0x000fe400078e00ff */
[----:B------:R-:W-:Y:S01]  /*a270*/  ISETP.NE.AND.EX P0, PT, R27, RZ, PT, P0 ;  /* 0x000000ff1b00720c */ /* 0x000fe20003f05300 */
[----:B------:R3:W4:Y:S01]  /*a280*/  F2I.U32.TRUNC.NTZ R12, R0 ;  /* 0x00000000000c7305 */ /* 0x000722000020f000 */
[----:B------:R-:W3:Y:S01]  /*a290*/  LDC R15, c[0x0][0x148] ;  /* 0x00005200ff0f7b82 */ /* 0x000ee20000000800 */
[----:B--2---:R-:W-:-:S02]  /*a2a0*/  SHF.R.U64 R10, R2, R4, R3 ;  /* 0x00000004020a7219 */ /* 0x004fc40000001203 */
[----:B------:R-:W-:-:S05]  /*a2b0*/  SHF.R.U32.HI R3, RZ, R4, R3 ;  /* 0x00000004ff037219 */ /* 0x000fca0000011603 */
[----:B------:R-:W2:Y:S01]  /*a2c0*/  LDC R14, c[0x0][0x600] ;  /* 0x00018000ff0e7b82 */ /* 0x000ea20000000800 */
[-CC-:B0-----:R-:W-:Y:S02]  /*a2d0*/  SHF.R.U64 R8, R10, R6.reuse, R3.reuse ;  /* 0x000000060a087219 */ /* 0x181fe40000001203 */
[----:B------:R-:W-:-:S05]  /*a2e0*/  SHF.R.U32.HI R3, RZ, R6, R3 ;  /* 0x00000006ff037219 */ /* 0x000fca0000011603 */
[----:B------:R-:W0:Y:S01]  /*a2f0*/  LDC R21, c[0x0][0x648] ;  /* 0x00019200ff157b82 */ /* 0x000e220000000800 */
[-CC-:B-1----:R-:W-:Y:S02]  /*a300*/  SHF.R.U64 R13, R8, R24.reuse, R3.reuse ;  /* 0x00000018080d7219 */ /* 0x182fe40000001203 */
[-C--:B------:R-:W-:Y:S02]  /*a310*/  SHF.L.U32 R5, R5, R24.reuse, RZ ;  /* 0x0000001805057219 */ /* 0x080fe400000006ff */
[-C--:B------:R-:W-:Y:S01]  /*a320*/  SHF.R.U32.HI R3, RZ, R24.reuse, R3 ;  /* 0x00000018ff037219 */ /* 0x080fe20000011603 */
[----:B------:R-:W-:Y:S01]  /*a330*/  IMAD.MOV.U32 R2, RZ, RZ, R13 ;  /* 0x000000ffff027224 */ /* 0x000fe200078e000d */
[----:B------:R-:W-:Y:S01]  /*a340*/  SHF.L.U32 R24, R7, R24, RZ ;  /* 0x0000001807187219 */ /* 0x000fe200000006ff */
[----:B------:R-:W1:Y:S01]  /*a350*/  LDC R25, c[0x0][0x638] ;  /* 0x00018e00ff197b82 */ /* 0x000e620000000800 */
[----:B------:R-:W-:-:S07]  /*a360*/  LOP3.LUT R19, RZ, R5, RZ, 0x33, !PT ;  /* 0x00000005ff137212 */ /* 0x000fce00078e33ff */
[----:B------:R-:W0:Y:S01]  /*a370*/  LDC R28, c[0x0][0x610] ;  /* 0x00018400ff1c7b82 */ /* 0x000e220000000800 */
[----:B----4-:R-:W-:Y:S05]  /*a380*/  @!P0 BRA `(.L_x_293) ;  /* 0x0000000000288947 */ /* 0x010fea0003800000 */
[----:B---3--:R-:W3:Y:S02]  /*a390*/  LDC R0, c[0x0][0x64c] ;  /* 0x00019300ff007b82 */ /* 0x008ee40000000800 */
[----:B---3--:R-:W-:-:S05]  /*a3a0*/  IADD3 R7, P0, R13, R0, RZ ;  /* 0x000000000d077210 */ /* 0x008fca0007f1e0ff */
        /* <DEDUP_REMOVED lines=8> */
.L_x_293:
[----:B------:R-:W4:Y:S01]  /*a430*/  LDC R4, c[0x0][0x65c] ;  /* 0x00019700ff047b82 */ /* 0x000f220000000800 */
[----:B0--3--:R-:W-:Y:S01]  /*a440*/  SHF.R.U64 R0, R2, R21, R3 ;  /* 0x0000001502007219 */ /* 0x009fe20000001203 */
[----:B--2---:R-:W-:Y:S01]  /*a450*/  VIADD R3, R14, 0xffffffff ;  /* 0xffffffff0e037836 */ /* 0x004fe20000000000 */
[----:B------:R-:W-:Y:S01]  /*a460*/  LOP3.LUT R19, R8, R19, RZ, 0xc0, !PT ;  /* 0x0000001308137212 */ /* 0x000fe200078ec0ff */
[----:B------:R-:W-:Y:S02]  /*a470*/  IMAD.MOV R12, RZ, RZ, -R12 ;  /* 0x000000ffff0c7224 */ /* 0x000fe400078e0a0c */
[----:B------:R-:W-:Y:S01]  /*a480*/  IMAD.MOV R2, RZ, RZ, -R0 ;  /* 0x000000ffff027224 */ /* 0x000fe200078e0a00 */
[----:B------:R-:W-:Y:S01]  /*a490*/  LOP3.LUT R3, R10, R3, RZ, 0xc0, !PT ;  /* 0x000000030a037212 */ /* 0x000fe200078ec0ff */
[----:B------:R-:W-:Y:S02]  /*a4a0*/  IMAD R19, R24, R0, R19 ;  /* 0x0000000018137224 */ /* 0x000fe400078e0213 */
[----:B-1----:R-:W-:-:S04]  /*a4b0*/  IMAD R0, R2, R25, R13 ;  /* 0x0000001902007224 */ /* 0x002fc800078e020d */
[----:B------:R-:W-:Y:S01]  /*a4c0*/  IMAD R2, R0, R14, R3 ;  /* 0x0000000e00027224 */ /* 0x000fe200078e0203 */
[----:B----4-:R-:W-:Y:S01]  /*a4d0*/  ISETP.NE.AND P0, PT, R4, 0x1, PT ;  /* 0x000000010400780c */ /* 0x010fe20003f05270 */
[----:B------:R-:W-:-:S05]  /*a4e0*/  IMAD.MOV.U32 R4, RZ, RZ, 0x1 ;  /* 0x00000001ff047424 */ /* 0x000fca00078e00ff */
[----:B------:R-:W-:-:S07]  /*a4f0*/  PRMT R0, R4, 0x7610, R0 ;  /* 0x0000761004007816 */ /* 0x000fce0000000000 */
[----:B------:R-:W-:-:S04]  /*a500*/  @P0 IMAD R22, R15, R12, R20 ;  /* 0x0000000c0f160224 */ /* 0x000fc800078e0214 */
[----:B------:R-:W-:-:S05]  /*a510*/  IMAD R19, R19, R28, R22 ;  /* 0x0000001c13137224 */ /* 0x000fca00078e0216 */
[----:B------:R-:W-:Y:S02]  /*a520*/  SEL R22, R2, R19, !P0 ;  /* 0x0000001302167207 */ /* 0x000fe40004000000 */
[----:B------:R-:W-:Y:S01]  /*a530*/  SEL R19, R19, R2, !P0 ;  /* 0x0000000213137207 */ /* 0x000fe20004000000 */
[----:B------:R-:W-:-:S07]  /*a540*/  IMAD.MOV.U32 R2, RZ, RZ, R11 ;  /* 0x000000ffff027224 */ /* 0x000fce00078e000b */
.L_x_291:
[----:B------:R-:W-:Y:S02]  /*a550*/  LOP3.LUT P0, RZ, R0, 0xff, RZ, 0xc0, !PT ;  /* 0x000000ff00ff7812 */ /* 0x000fe4000780c0ff */
[----:B------:R-:W-:-:S11]  /*a560*/  LOP3.LUT R177, R177, 0x1, RZ, 0x3c, !PT ;  /* 0x00000001b1b17812 */ /* 0x000fd600078e3cff */
[----:B------:R-:W-:Y:S05]  /*a570*/  @P0 BRA `(.L_x_294) ;  /* 0xffffff7000300947 */ /* 0x000fea000383ffff */
[----:B------:R-:W-:Y:S05]  /*a580*/  EXIT ;  /* 0x000000000000794d */ /* 0x000fea0003800000 */
.L_x_17:
[----:B------:R-:W-:-:S08]  /*a590*/  ISETP.NE.AND P0, PT, R5, RZ, PT ;  /* 0x000000ff0500720c */ /* 0x000fd00003f05270 */
[----:B0-2---:R-:W0:-:S00]  /*a5a0*/  USETMAXREG.DEALLOC.CTAPOOL 0x28 ;  /* 0x00000028000079c8 */ /* 0x005e0000080e0500 */
[----:B------:R-:W-:Y:S05]  /*a5b0*/  @P0 EXIT ;  /* 0x000000000000094d */ /* 0x000fea0003800000 */
[----:B0-----:R-:W-:Y:S01]  /*a5c0*/  LOP3.LUT P0, RZ, R8, 0xff, RZ, 0xc0, !PT ;  /* 0x000000ff08ff7812 */ /* 0x001fe2000780c0ff */
[----:B------:R-:W-:Y:S02]  /*a5d0*/  IMAD.MOV.U32 R0, RZ, RZ, 0x1 ;  /* 0x00000001ff007424 */ /* 0x000fe400078e00ff */
[----:B------:R-:W-:-:S10]  /*a5e0*/  IMAD.MOV.U32 R8, RZ, RZ, RZ ;  /* 0x000000ffff087224 */ /* 0x000fd400078e00ff */
[----:B------:R-:W-:Y:S05]  /*a5f0*/  @!P0 BRA `(.L_x_295) ;  /* 0x0000000c00388947 */ /* 0x000fea0003800000 */
[----:B------:R-:W0:Y:S01]  /*a600*/  S2UR UR8, SR_CgaCtaId ;  /* 0x00000000000879c3 */ /* 0x000e220000008800 */
[----:B------:R-:W-:Y:S01]  /*a610*/  LOP3.LUT P0, RZ, R4, 0x1f, RZ, 0xc0, !PT ;  /* 0x0000001f04ff7812 */ /* 0x000fe2000780c0ff */
[----:B------:R-:W-:Y:S01]  /*a620*/  ULDC UR5, c[0x0][0x658] ;  /* 0x0001960000057ab9 */ /* 0x000fe20000000800 */
[----:B------:R-:W-:Y:S01]  /*a630*/  UMOV UR6, 0xffffffff ;  /* 0xffffffff00067882 */ /* 0x000fe20000000000 */
[----:B------:R-:W-:Y:S01]  /*a640*/  BSSY B0, `(.L_x_295) ;  /* 0x00000c9000007945 */ /* 0x000fe20003800000 */
[----:B------:R-:W-:Y:S01]  /*a650*/  USHF.L.U32 UR6, UR6, UR5, URZ ;  /* 0x0000000506067299 */ /* 0x000fe2000800063f */
[C---:B------:R-:W-:Y:S01]  /*a660*/  ISETP.NE.AND P2, PT, R3.reuse, RZ, PT ;  /* 0x000000ff0300720c */ /* 0x040fe20003f45270 */
[----:B------:R-:W-:Y:S01]  /*a670*/  IMAD.MOV.U32 R9, RZ, RZ, 0x1 ;  /* 0x00000001ff097424 */ /* 0x000fe200078e00ff */
[----:B------:R-:W-:Y:S01]  /*a680*/  ISETP.NE.OR P0, PT, R3, RZ, !P0 ;  /* 0x000000ff0300720c */ /* 0x000fe20004705670 */
[----:B------:R-:W-:Y:S01]  /*a690*/  IMAD.MOV.U32 R0, RZ, RZ, 0x1 ;  /* 0x00000001ff007424 */ /* 0x000fe200078e00ff */
[----:B------:R-:W-:Y:S01]  /*a6a0*/  LOP3.LUT R6, R16, 0x2, RZ, 0xfc, !PT ;  /* 0x0000000210067812 */ /* 0x000fe200078efcff */
[----:B------:R-:W-:Y:S01]  /*a6b0*/  IMAD.MOV.U32 R8, RZ, RZ, RZ ;  /* 0x000000ffff087224 */ /* 0x000fe200078e00ff */
[----:B------:R-:W-:Y:S01]  /*a6c0*/  ULDC UR4, c[0x0][0x600] ;  /* 0x0001800000047ab9 */ /* 0x000fe20000000800 */
[----:B------:R-:W-:Y:S01]  /*a6d0*/  UMOV UR7, 0x1 ;  /* 0x0000000100077882 */ /* 0x000fe20000000000 */
[----:B------:R-:W-:-:S02]  /*a6e0*/  UIADD3 UR22, UR40, 0x1, URZ ;  /* 0x0000000128167890 */ /* 0x000fc4000fffe03f */
[----:B------:R-:W-:Y:S02]  /*a6f0*/  UIADD3 UR15, UR4, -0x1, URZ ;  /* 0xffffffff040f7890 */ /* 0x000fe4000fffe03f */
[----:B------:R-:W-:Y:S02]  /*a700*/  USHF.L.U32 UR17, UR7, UR5, URZ ;  /* 0x0000000507117299 */ /* 0x000fe4000800063f */
[----:B------:R-:W-:Y:S01]  /*a710*/  ULOP3.LUT UR16, URZ, UR6, URZ, 0x33, !UPT ;  /* 0x000000063f107292 */ /* 0x000fe2000f8e333f */
[----:B------:R-:W-:Y:S01]  /*a720*/  ULDC.64 UR20, c[0x0][0x198] ;  /* 0x0000660000147ab9 */ /* 0x000fe20000000a00 */
[----:B0-----:R-:W-:-:S10]  /*a730*/  IMAD.U32 R7, RZ, RZ, UR8 ;  /* 0x00000008ff077e24 */ /* 0x001fd4000f8e00ff */
.L_x_307:
[----:B------:R-:W-:-:S03]  /*a740*/  UMOV UR4, 0xffffffff ;  /* 0xffffffff00047882 */ /* 0x000fc60000000000 */
[----:B------:R-:W-:Y:S05]  /*a750*/  BRA.DIV UR4, `(.L_x_296) ;  /* 0x0000001204187947 */ /* 0x000fea000b800000 */
[----:B------:R-:W-:-:S13]  /*a760*/  ELECT P6, URZ, PT ;  /* 0x00000000003f782f */ /* 0x000fda00038c0000 */
.L_x_321:
[----:B------:R-:W0:Y:S01]  /*a770*/  LDC R3, c[0x0][0x28c] ;  /* 0x0000a300ff037b82 */ /* 0x000e220000000800 */
[----:B------:R-:W-:Y:S01]  /*a780*/  BSSY B1, `(.L_x_297) ;  /* 0x000003c000017945 */ /* 0x000fe20003800000 */
[----:B0-----:R-:W-:-:S13]  /*a790*/  ISETP.LT.OR P6, PT, R3, 0x1, !P6 ;  /* 0x000000010300780c */ /* 0x001fda00077c1670 */
[----:B------:R-:W-:Y:S05]  /*a7a0*/  @P6 BRA `(.L_x_298) ;  /* 0x0000000000e46947 */ /* 0x000fea0003800000 */
[----:B------:R-:W-:Y:S02]  /*a7b0*/  IMAD R7, R19, 0x2, R7 ;  /* 0x0000000213077824 */ /* 0x000fe400078e0207 */
[----:B------:R-:W-:Y:S02]  /*a7c0*/  IMAD.SHL.U32 R22, R22, 0x100, RZ ;  /* 0x0000010016167824 */ /* 0x000fe400078e00ff */
[----:B------:R-:W-:Y:S02]  /*a7d0*/  IMAD.MOV.U32 R14, RZ, RZ, RZ ;  /* 0x000000ffff0e7224 */ /* 0x000fe400078e00ff */
[----:B------:R-:W-:Y:S02]  /*a7e0*/  IMAD.U32 R15, RZ, RZ, UR22 ;  /* 0x00000016ff0f7e24 */ /* 0x000fe4000f8e00ff */
[----:B------:R-:W-:Y:S02]  /*a7f0*/  IMAD.MOV.U32 R3, RZ, RZ, R0 ;  /* 0x000000ffff037224 */ /* 0x000fe400078e0000 */
[----:B------:R-:W-:-:S02]  /*a800*/  IMAD.MOV.U32 R4, RZ, RZ, R8 ;  /* 0x000000ffff047224 */ /* 0x000fc400078e0008 */
[----:B------:R-:W-:-:S07]  /*a810*/  IMAD.SHL.U32 R11, R7, 0x20, RZ ;  /* 0x00000020070b7824 */ /* 0x000fce00078e00ff */
.L_x_302:
[----:B------:R-:W0:Y:S01]  /*a820*/  S2UR UR4, SR_CgaCtaId ;  /* 0x00000000000479c3 */ /* 0x000e220000008800 */
[----:B------:R-:W-:Y:S02]  /*a830*/  MOV R10, 0x400 ;  /* 0x00000400000a7802 */ /* 0x000fe40000000f00 */
[----:B------:R-:W-:Y:S01]  /*a840*/  SHF.L.U32 R5, R3, 0x1f, RZ ;  /* 0x0000001f03057819 */ /* 0x000fe200000006ff */
[----:B0-----:R-:W-:-:S05]  /*a850*/  IMAD.U32 R7, RZ, RZ, UR4 ;  /* 0x00000004ff077e24 */ /* 0x001fca000f8e00ff */
[----:B------:R-:W-:Y:S02]  /*a860*/  LEA R13, R7, R10, 0x18 ;  /* 0x0000000a070d7211 */ /* 0x000fe400078ec0ff */
[----:B------:R-:W0:Y:S03]  /*a870*/  @!P2 LDC R10, c[0x0][0x500] ;  /* 0x00014000ff0aab82 */ /* 0x000e260000000800 */
[----:B------:R-:W-:-:S04]  /*a880*/  IMAD R12, R4, 0x8, R13 ;  /* 0x00000008040c7824 */ /* 0x000fc800078e020d */
[----:B------:R-:W1:Y:S02]  /*a890*/  SYNCS.PHASECHK.TRANS64.TRYWAIT P1, [R12+URZ+0x28], R5 ;  /* 0x000028050c0075a7 */ /* 0x000e64000802017f */
[----:B-1----:R-:W-:Y:S05]  /*a8a0*/  @!P1 BRA `(.L_x_299) ;  /* 0x0000000c00e49947 */ /* 0x002fea0003800000 */
.L_x_322:
[----:B-1----:R-:W-:Y:S01]  /*a8b0*/  PRMT R5, R6, 0x9910, RZ ;  /* 0x0000991006057816 */ /* 0x002fe200000000ff */
[----:B0-----:R0:W-:Y:S03]  /*a8c0*/  @!P2 SYNCS.ARRIVE.TRANS64 RZ, [R12+URZ], R10 ;  /* 0x0000000a0cffa9a7 */ /* 0x0011e6000800003f */
[----:B------:R-:W-:-:S13]  /*a8d0*/  ISETP.NE.AND P1, PT, R5, 0x2, PT ;  /* 0x000000020500780c */ /* 0x000fda0003f25270 */
[----:B0-----:R-:W-:Y:S05]  /*a8e0*/  @P1 BRA `(.L_x_300) ;  /* 0x0000000000041947 */ /* 0x001fea0003800000 */
[----:B------:R-:W-:Y:S01]  /*a8f0*/  BPT.TRAP 0x1 ;  /* 0x000000040000795c */ /* 0x000fe20000300000 */
.L_x_300:
[----:B------:R-:W-:Y:S05]  /*a900*/  @P0 BRA `(.L_x_301) ;  /* 0x0000000000040947 */ /* 0x000fea0003800000 */
[----:B------:R-:W-:Y:S01]  /*a910*/  BPT.TRAP 0x1 ;  /* 0x000000040000795c */ /* 0x000fe20000300000 */
.L_x_301:
[----:B------:R-:W-:Y:S01]  /*a920*/  IMAD R5, R4, 0x2, R7 ;  /* 0x0000000204057824 */ /* 0x000fe200078e0207 */
[----:B------:R-:W-:Y:S01]  /*a930*/  R2UR UR9, R12 ;  /* 0x000000000c0972ca */ /* 0x000fe200000e0000 */
[----:B------:R-:W-:Y:S01]  /*a940*/  VIADD R15, R15, 0xffffffff ;  /* 0xffffffff0f0f7836 */ /* 0x000fe20000000000 */
[----:B------:R-:W-:Y:S01]  /*a950*/  UIADD3 UR4, UP0, UR20, 0xf0, URZ ;  /* 0x000000f014047890 */ /* 0x000fe2000ff1e03f */
[----:B------:R-:W-:Y:S01]  /*a960*/  IMAD.SHL.U32 R5, R5, 0x400, RZ ;  /* 0x0000040005057824 */ /* 0x000fe200078e00ff */
[----:B------:R-:W-:Y:S01]  /*a970*/  R2UR UR11, R11 ;  /* 0x000000000b0b72ca */ /* 0x000fe200000e0000 */
[----:B------:R-:W-:Y:S01]  /*a980*/  UIADD3 UR24, UP1, UR20, 0x1f0, URZ ;  /* 0x000001f014187890 */ /* 0x000fe2000ff3e03f */
[----:B------:R-:W-:Y:S01]  /*a990*/  R2UR UR10, R14 ;  /* 0x000000000e0a72ca */ /* 0x000fe200000e0000 */
[--C-:B------:R-:W-:Y:S01]  /*a9a0*/  IMAD R5, R5, 0x4, R13.reuse ;  /* 0x0000000405057824 */ /* 0x100fe200078e020d */
[----:B------:R-:W-:Y:S01]  /*a9b0*/  R2UR UR12, R2 ;  /* 0x00000000020c72ca */ /* 0x000fe200000e0000 */
[----:B------:R-:W-:Y:S01]  /*a9c0*/  IMAD R13, R4, 0x8000, R13 ;  /* 0x00008000040d7824 */ /* 0x000fe200078e020d */
[----:B------:R-:W-:Y:S01]  /*a9d0*/  R2UR UR18, R22 ;  /* 0x00000000161272ca */ /* 0x000fe200000e0000 */
[----:B------:R-:W-:Y:S01]  /*a9e0*/  VIADD R4, R4, 0x1 ;  /* 0x0000000104047836 */ /* 0x000fe20000000000 */
[----:B------:R-:W-:Y:S01]  /*a9f0*/  R2UR UR5, R5 ;  /* 0x00000000050572ca */ /* 0x000fe200000e0000 */
[----:B------:R-:W-:Y:S01]  /*aa00*/  UIADD3.X UR25, URZ, UR21, URZ, UP1, !UPT ;  /* 0x000000153f197290 */ /* 0x000fe20008ffe43f */
[----:B------:R-:W-:Y:S01]  /*aa10*/  R2UR UR8, R13 ;  /* 0x000000000d0872ca */ /* 0x000fe200000e0000 */
[----:B------:R-:W-:Y:S01]  /*aa20*/  UMOV UR19, 0x30000 ;  /* 0x0003000000137882 */ /* 0x000fe20000000000 */
[----:B------:R-:W-:Y:S01]  /*aa30*/  ISETP.GT.AND P3, PT, R15, 0x1, PT ;  /* 0x000000010f00780c */ /* 0x000fe20003f64270 */
[----:B------:R-:W-:Y:S01]  /*aa40*/  UMOV UR6, 0x0 ;  /* 0x0000000000067882 */ /* 0x000fe20000000000 */
[----:B------:R-:W-:Y:S01]  /*aa50*/  UMOV UR7, 0x10000000 ;  /* 0x1000000000077882 */ /* 0x000fe20000000000 */
[----:B------:R-:W-:Y:S01]  /*aa60*/  ISETP.NE.AND P1, PT, R4, 0x5, PT ;  /* 0x000000050400780c */ /* 0x000fe20003f25270 */
[----:B------:R-:W-:-:S03]  /*aa70*/  VIADD R14, R14, 0x20 ;  /* 0x000000200e0e7836 */ /* 0x000fc60000000000 */
[----:B------:R-:W-:Y:S02]  /*aa80*/  SEL R10, RZ, 0x1, P1 ;  /* 0x00000001ff0a7807 */ /* 0x000fe40000800000 */
[----:B------:R-:W-:Y:S01]  /*aa90*/  UIADD3 UR13, UR5, 0x180, URZ ;  /* 0x00000180050d7890 */ /* 0x000fe2000fffe03f */
[----:B------:R-:W-:Y:S01]  /*aaa0*/  SEL R4, R4, RZ, P1 ;  /* 0x000000ff04047207 */ /* 0x000fe20000800000 */
[----:B------:R-:W-:Y:S01]  /*aab0*/  UIADD3.X UR5, URZ, UR21, URZ, UP0, !UPT ;  /* 0x000000153f057290 */ /* 0x000fe200087fe43f */
[----:B------:R-:W-:Y:S01]  /*aac0*/  LOP3.LUT R3, R3, R10, RZ, 0x3c, !PT ;  /* 0x0000000a03037212 */ /* 0x000fe200078e3cff */
[----:B------:R-:W-:-:S03]  /*aad0*/  UIADD3 UR14, UR8, 0xa180, URZ ;  /* 0x0000a180080e7890 */ /* 0x000fc6000fffe03f */
[----:B------:R-:W-:-:S04]  /*aae0*/  UMOV UR8, UR13 ;  /* 0x0000000d00087c82 */ /* 0x000fc80008000000 */
[----:B------:R0:W-:Y:S02]  /*aaf0*/  UTMALDG.3D.MULTICAST [UR8], [UR4], UR19, desc[UR6] ;  /* 0x00000608040073b4 */ /* 0x0001e40008011813 */
[----:B0-----:R-:W-:Y:S01]  /*ab00*/  UMOV UR8, UR14 ;  /* 0x0000000e00087c82 */ /* 0x001fe20008000000 */
[----:B------:R-:W-:Y:S02]  /*ab10*/  UMOV UR11, UR18 ;  /* 0x00000012000b7c82 */ /* 0x000fe40008000000 */
[----:B------:R0:W-:Y:S02]  /*ab20*/  UTMALDG.3D [UR8], [UR24], desc[UR6] ;  /* 0x00000608180075b4 */ /* 0x0001e40008011000 */
[----:B0-----:R-:W-:Y:S05]  /*ab30*/  @P3 BRA `(.L_x_302) ;  /* 0xfffffffc00383947 */ /* 0x001fea000383ffff */
.L_x_298:
[----:B------:R-:W-:Y:S05]  /*ab40*/  BSYNC B1 ;  /* 0x0000000000017941 */ /* 0x000fea0003800000 */
.L_x_297:
[----:B------:R-:W2:Y:S01]  /*ab50*/  LDL.64 R12, [R1] ;  /* 0x00000000010c7983 */ /* 0x000ea20000100a00 */
[----:B------:R-:W-:Y:S01]  /*ab60*/  LOP3.LUT P4, RZ, R9, 0xff, RZ, 0xc0, !PT ;  /* 0x000000ff09ff7812 */ /* 0x000fe2000788c0ff */
[----:B------:R-:W-:Y:S01]  /*ab70*/  VIADD R8, R8, UR40 ;  /* 0x0000002808087c36 */ /* 0x000fe20008000000 */
[----:B------:R-:W-:Y:S01]  /*ab80*/  ULDC.64 UR4, c[0x0][0x650] ;  /* 0x0001940000047ab9 */ /* 0x000fe20000000a00 */
[----:B------:R-:W-:Y:S01]  /*ab90*/  IMAD.U32 R5, RZ, RZ, UR40 ;  /* 0x00000028ff057e24 */ /* 0x000fe2000f8e00ff */
[----:B------:R-:W-:Y:S01]  /*aba0*/  UISETP.GE.U32.AND UP0, UPT, UR40, 0x5, UPT ;  /* 0x000000052800788c */ /* 0x000fe2000bf06070 */
[----:B------:R-:W-:Y:S01]  /*abb0*/  BSSY B1, `(.L_x_303) ;  /* 0x000006f000017945 */ /* 0x000fe20003800000 */
[----:B------:R-:W-:Y:S01]  /*abc0*/  ISETP.GT.U32.AND P1, PT, R8, 0x4, PT ;  /* 0x000000040800780c */ /* 0x000fe20003f24070 */
[----:B------:R-:W-:Y:S01]  /*abd0*/  IMAD.MOV.U32 R19, RZ, RZ, -0x1 ;  /* 0xffffffffff137424 */ /* 0x000fe200078e00ff */
[----:B------:R-:W-:Y:S01]  /*abe0*/  PRMT R9, RZ, 0x7610, R9 ;  /* 0x00007610ff097816 */ /* 0x000fe20000000009 */
[----:B------:R-:W-:Y:S01]  /*abf0*/  IMAD.MOV.U32 R22, RZ, RZ, -0x1 ;  /* 0xffffffffff167424 */ /* 0x000fe200078e00ff */
[----:B------:R-:W-:-:S02]  /*ac00*/  ISETP.LT.U32.AND P1, PT, R5, 0x5, P1 ;  /* 0x000000050500780c */ /* 0x000fc40000f21070 */
[----:B------:R-:W-:Y:S01]  /*ac10*/  PLOP3.LUT P3, PT, PT, PT, UP0, 0x80, 0x0 ;  /* 0x000000000000781c */ /* 0x000fe20003f6f008 */
[----:B------:R-:W0:Y:S01]  /*ac20*/  @P4 S2R R7, SR_CgaCtaId ;  /* 0x0000000000074919 */ /* 0x000e220000008800 */
[----:B------:R-:W-:-:S04]  /*ac30*/  @P4 MOV R2, 0x400 ;  /* 0x0000040000024802 */ /* 0x000fc80000000f00 */
[----:B0-----:R-:W-:Y:S01]  /*ac40*/  @P4 LEA R4, R7, R2, 0x18 ;  /* 0x0000000207044211 */ /* 0x001fe200078ec0ff */
[----:B------:R-:W-:-:S03]  /*ac50*/  IMAD.WIDE.U32 R2, R8, -0x33333333, RZ ;  /* 0xcccccccd08027825 */ /* 0x000fc600078e00ff */
[----:B------:R0:W-:Y:S01]  /*ac60*/  @P4 SYNCS.ARRIVE.TRANS64.A1T0 RZ, [R4+URZ+0x88], RZ ;  /* 0x000088ff04ff49a7 */ /* 0x0001e2000810003f */
[----:B------:R-:W-:Y:S01]  /*ac70*/  IMAD.MOV.U32 R2, RZ, RZ, -0x1 ;  /* 0xffffffffff027424 */ /* 0x000fe200078e00ff */
[----:B------:R-:W-:Y:S02]  /*ac80*/  SHF.R.U32.HI R5, RZ, 0x2, R3 ;  /* 0x00000002ff057819 */ /* 0x000fe40000011603 */
[----:B------:R-:W-:-:S03]  /*ac90*/  SEL R3, RZ, 0x1, !P1 ;  /* 0x00000001ff037807 */ /* 0x000fc60004800000 */
[----:B------:R-:W-:Y:S01]  /*aca0*/  IMAD R8, R5, -0x5, R8 ;  /* 0xfffffffb05087824 */ /* 0x000fe200078e0208 */
[----:B------:R-:W-:Y:S02]  /*acb0*/  LOP3.LUT R0, R0, R3, RZ, 0x3c, !PT ;  /* 0x0000000300007212 */ /* 0x000fe400078e3cff */
[----:B------:R-:W-:Y:S02]  /*acc0*/  PRMT R3, RZ, 0x7610, R3 ;  /* 0x00007610ff037816 */ /* 0x000fe40000000003 */
[----:B------:R-:W-:Y:S02]  /*acd0*/  @P3 LOP3.LUT R0, R0, 0x1, R5, 0x78, !PT ;  /* 0x0000000100003812 */ /* 0x000fe400078e7805 */
[----:B--2---:R-:W-:-:S04]  /*ace0*/  IADD3 R18, P4, R18, R12, RZ ;  /* 0x0000000c12127210 */ /* 0x004fc80007f9e0ff */
[----:B------:R-:W-:Y:S01]  /*acf0*/  ISETP.GE.U32.AND P1, PT, R18, UR4, PT ;  /* 0x0000000412007c0c */ /* 0x000fe2000bf26070 */
[----:B------:R-:W-:-:S05]  /*ad00*/  IMAD.X R17, R17, 0x1, R23, P4 ;  /* 0x0000000111117824 */ /* 0x000fca00020e0617 */
[----:B------:R-:W-:-:S13]  /*ad10*/  ISETP.GE.U32.AND.EX P1, PT, R17, UR5, PT, P1 ;  /* 0x0000000511007c0c */ /* 0x000fda000bf26110 */
[----:B0-----:R-:W-:Y:S05]  /*ad20*/  @P1 BRA `(.L_x_304) ;  /* 0x00000004005c1947 */ /* 0x001fea0003800000 */
[----:B------:R-:W0:Y:S01]  /*ad30*/  S2R R12, SR_CTAID.X ;  /* 0x00000000000c7919 */ /* 0x000e220000002500 */
[----:B------:R-:W-:Y:S01]  /*ad40*/  ULDC.64 UR4, c[0x0][0x628] ;  /* 0x00018a0000047ab9 */ /* 0x000fe20000000a00 */
[----:B------:R-:W1:Y:S01]  /*ad50*/  LDC R13, c[0x0][0x144] ;  /* 0x00005100ff0d7b82 */ /* 0x000e620000000800 */
[----:B------:R-:W-:Y:S01]  /*ad60*/  ISETP.NE.U32.AND P1, PT, RZ, UR4, PT ;  /* 0x00000004ff007c0c */ /* 0x000fe2000bf25070 */
[----:B------:R-:W2:Y:S01]  /*ad70*/  S2R R10, SR_CTAID.Y ;  /* 0x00000000000a7919 */ /* 0x000ea20000002600 */
[----:B------:R-:W-:Y:S01]  /*ad80*/  ULDC UR7, c[0x0][0x630] ;  /* 0x00018c0000077ab9 */ /* 0x000fe20000000800 */
[----:B------:R-:W-:Y:S01]  /*ad90*/  ULDC UR8, c[0x0][0x150] ;  /* 0x0000540000087ab9 */ /* 0x000fe20000000800 */
[----:B------:R-:W-:Y:S01]  /*ada0*/  ISETP.NE.AND.EX P1, PT, RZ, UR5, PT, P1 ;  /* 0x00000005ff007c0c */ /* 0x000fe2000bf25310 */
[----:B------:R-:W-:Y:S02]  /*adb0*/  IMAD.MOV.U32 R2, RZ, RZ, R18 ;  /* 0x000000ffff027224 */ /* 0x000fe400078e0012 */
[----:B------:R-:W-:Y:S01]  /*adc0*/  IMAD.MOV.U32 R3, RZ, RZ, R17 ;  /* 0x000000ffff037224 */ /* 0x000fe200078e0011 */
[----:B0-----:R-:W-:-:S09]  /*add0*/  I2FP.F32.U32 R14, R12 ;  /* 0x0000000c000e7245 */ /* 0x001fd20000201000 */
[----:B------:R-:W-:Y:S05]  /*ade0*/  @!P1 BRA `(.L_x_305) ;  /* 0x0000000000289947 */ /* 0x000fea0003800000 */
[----:B------:R-:W-:Y:S02]  /*adf0*/  ULDC UR6, c[0x0][0x634] ;  /* 0x00018d0000067ab9 */ /* 0x000fe40000000800 */
[----:B------:R-:W-:-:S05]  /*ae00*/  IADD3 R3, P1, R18, UR6, RZ ;  /* 0x0000000612037c10 */ /* 0x000fca000ff3e0ff */
[----:B------:R-:W-:-:S04]  /*ae10*/  IMAD.X R11, RZ, RZ, R17, P1 ;  /* 0x000000ffff0b7224 */ /* 0x000fc800008e0611 */
[----:B------:R-:W-:-:S04]  /*ae20*/  IMAD.WIDE.U32 R4, R11, UR4, RZ ;  /* 0x000000040b047c25 */ /* 0x000fc8000f8e00ff */
[----:B------:R-:W-:-:S04]  /*ae30*/  IMAD.WIDE.U32 R4, P1, R3, UR5, R4 ;  /* 0x0000000503047c25 */ /* 0x000fc8000f820004 */
[----:B------:R-:W-:-:S04]  /*ae40*/  IMAD.WIDE.U32 R2, R3, UR4, RZ ;  /* 0x0000000403027c25 */ /* 0x000fc8000f8e00ff */
[----:B------:R-:W-:Y:S01]  /*ae50*/  IMAD.MOV.U32 R2, RZ, RZ, R5 ;  /* 0x000000ffff027224 */ /* 0x000fe200078e0005 */
[----:B------:R-:W-:Y:S01]  /*ae60*/  IADD3 RZ, P3, R3, R4, RZ ;  /* 0x0000000403ff7210 */ /* 0x000fe20007f7e0ff */
[----:B------:R-:W-:-:S04]  /*ae70*/  IMAD.X R3, RZ, RZ, RZ, P1 ;  /* 0x000000ffff037224 */ /* 0x000fc800008e06ff */
[----:B------:R-:W-:-:S08]  /*ae80*/  IMAD.WIDE.U32.X R2, R11, UR5, R2, P3 ;  /* 0x000000050b027c25 */ /* 0x000fd000098e0402 */
.L_x_305:
[----:B------:R-:W-:Y:S01]  /*ae90*/  FMUL R14, R14, UR8 ;  /* 0x000000080e0e7c20 */ /* 0x000fe20008400000 */
[--C-:B------:R-:W-:Y:S01]  /*aea0*/  SHF.R.U64 R11, R2, UR7, R3.reuse ;  /* 0x00000007020b7c19 */ /* 0x100fe20008001203 */
[----:B------:R-:W-:Y:S01]  /*aeb0*/  ULDC.64 UR4, c[0x0][0x620] ;  /* 0x0001880000047ab9 */ /* 0x000fe20000000a00 */
[----:B------:R-:W-:Y:S01]  /*aec0*/  SHF.R.U32.HI R2, RZ, UR7, R3 ;  /* 0x00000007ff027c19 */ /* 0x000fe20008011603 */
[----:B------:R-:W-:Y:S01]  /*aed0*/  IMAD.MOV.U32 R3, RZ, RZ, R17 ;  /* 0x000000ffff037224 */ /* 0x000fe200078e0011 */
[----:B------:R-:W-:Y:S01]  /*aee0*/  IADD3 R15, P1, RZ, -R11, RZ ;  /* 0x8000000bff0f7210 */ /* 0x000fe20007f3e0ff */
[----:B------:R-:W0:Y:S01]  /*aef0*/  F2I.U32.TRUNC.NTZ R14, R14 ;  /* 0x0000000e000e7305 */ /* 0x000e22000020f000 */
[----:B------:R-:W-:-:S03]  /*af00*/  ULDC.64 UR6, c[0x0][0x640] ;  /* 0x0001900000067ab9 */ /* 0x000fc60000000a00 */
[----:B------:R-:W-:Y:S01]  /*af10*/  IMAD.X R2, RZ, RZ, ~R2, P1 ;  /* 0x000000ffff027224 */ /* 0x000fe200008e0e02 */
[----:B------:R-:W-:-:S03]  /*af20*/  ISETP.NE.U32.AND P1, PT, RZ, UR6, PT ;  /* 0x00000006ff007c0c */ /* 0x000fc6000bf25070 */
[----:B------:R-:W-:Y:S01]  /*af30*/  IMAD R2, R2, UR4, RZ ;  /* 0x0000000402027c24 */ /* 0x000fe2000f8e02ff */
[----:B------:R-:W-:-:S03]  /*af40*/  ISETP.NE.AND.EX P1, PT, RZ, UR7, PT, P1 ;  /* 0x00000007ff007c0c */ /* 0x000fc6000bf25310 */
[C---:B------:R-:W-:Y:S01]  /*af50*/  IMAD R5, R15.reuse, UR5, R2 ;  /* 0x000000050f057c24 */ /* 0x040fe2000f8e0202 */
[----:B------:R-:W-:Y:S01]  /*af60*/  ULDC UR5, c[0x0][0x154] ;  /* 0x0000550000057ab9 */ /* 0x000fe20000000800 */
[----:B------:R-:W-:Y:S02]  /*af70*/  IMAD.MOV.U32 R2, RZ, RZ, R18 ;  /* 0x000000ffff027224 */ /* 0x000fe400078e0012 */
[----:B0-----:R-:W-:Y:S02]  /*af80*/  IMAD.MOV R4, RZ, RZ, -R14 ;  /* 0x000000ffff047224 */ /* 0x001fe400078e0a0e */
[----:B------:R-:W-:Y:S01]  /*af90*/  IMAD.WIDE.U32 R2, R15, UR4, R2 ;  /* 0x000000040f027c25 */ /* 0x000fe2000f8e0002 */
[----:B------:R-:W-:-:S03]  /*afa0*/  ULDC UR4, c[0x0][0x618] ;  /* 0x0001860000047ab9 */ /* 0x000fc60000000800 */
[----:B-1----:R-:W-:Y:S01]  /*afb0*/  IMAD R12, R13, R4, R12 ;  /* 0x000000040d0c7224 */ /* 0x002fe200078e020c */
[----:B--2---:R-:W-:Y:S01]  /*afc0*/  I2FP.F32.U32 R4, R10 ;  /* 0x0000000a00047245 */ /* 0x004fe20000201000 */
[----:B------:R-:W0:Y:S01]  /*afd0*/  LDC R13, c[0x0][0x148] ;  /* 0x00005200ff0d7b82 */ /* 0x000e220000000800 */
[----:B------:R-:W-:-:S03]  /*afe0*/  IMAD.IADD R3, R3, 0x1, R5 ;  /* 0x0000000103037824 */ /* 0x000fc600078e0205 */
[----:B------:R-:W-:Y:S02]  /*aff0*/  FMUL R4, R4, UR5 ;  /* 0x0000000504047c20 */ /* 0x000fe40008400000 */
[--C-:B------:R-:W-:Y:S02]  /*b000*/  SHF.R.U64 R14, R2, UR4, R3.reuse ;  /* 0x00000004020e7c19 */ /* 0x100fe40008001203 */
[----:B------:R-:W-:Y:S01]  /*b010*/  SHF.R.U32.HI R3, RZ, UR4, R3 ;  /* 0x00000004ff037c19 */ /* 0x000fe20008011603 */
[----:B------:R1:W2:Y:S01]  /*b020*/  F2I.U32.TRUNC.NTZ R20, R4 ;  /* 0x0000000400147305 */ /* 0x0002a2000020f000 */
[----:B------:R-:W-:Y:S02]  /*b030*/  ULDC UR4, c[0x0][0x608] ;  /* 0x0001820000047ab9 */ /* 0x000fe40000000800 */
[--C-:B------:R-:W-:Y:S02]  /*b040*/  SHF.R.U64 R19, R14, UR4, R3.reuse ;  /* 0x000000040e137c19 */ /* 0x100fe40008001203 */
[----:B------:R-:W-:Y:S01]  /*b050*/  SHF.R.U32.HI R2, RZ, UR4, R3 ;  /* 0x00000004ff027c19 */ /* 0x000fe20008011603 */
[----:B------:R-:W-:-:S03]  /*b060*/  ULDC UR4, c[0x0][0x658] ;  /* 0x0001960000047ab9 */ /* 0x000fc60000000800 */
[--C-:B------:R-:W-:Y:S02]  /*b070*/  SHF.R.U64 R15, R19, UR4, R2.reuse ;  /* 0x00000004130f7c19 */ /* 0x100fe40008001202 */
[----:B------:R-:W-:-:S03]  /*b080*/  SHF.R.U32.HI R21, RZ, UR4, R2 ;  /* 0x00000004ff157c19 */ /* 0x000fc60008011602 */
[----:B------:R-:W-:Y:S02]  /*b090*/  IMAD.MOV.U32 R2, RZ, RZ, R15 ;  /* 0x000000ffff027224 */ /* 0x000fe400078e000f */
[----:B------:R-:W-:Y:S01]  /*b0a0*/  IMAD.MOV.U32 R3, RZ, RZ, R21 ;  /* 0x000000ffff037224 */ /* 0x000fe200078e0015 */
[----:B-12---:R-:W-:Y:S06]  /*b0b0*/  @!P1 BRA `(.L_x_306) ;  /* 0x0000000000289947 */ /* 0x006fec0003800000 */
        /* <DEDUP_REMOVED lines=10> */
.L_x_306:
[----:B------:R-:W1:Y:S01]  /*b160*/  LDC R4, c[0x0][0x65c] ;  /* 0x00019700ff047b82 */ /* 0x000e620000000800 */
[----:B------:R-:W-:Y:S01]  /*b170*/  ULDC UR4, c[0x0][0x648] ;  /* 0x0001920000047ab9 */ /* 0x000fe20000000800 */
[----:B------:R-:W-:Y:S01]  /*b180*/  LOP3.LUT R19, R19, UR16, RZ, 0xc0, !PT ;  /* 0x0000001013137c12 */ /* 0x000fe2000f8ec0ff */
[----:B------:R-:W-:Y:S01]  /*b190*/  IMAD.MOV R20, RZ, RZ, -R20 ;  /* 0x000000ffff147224 */ /* 0x000fe200078e0a14 */
[----:B------:R-:W-:Y:S01]  /*b1a0*/  SHF.R.U64 R2, R2, UR4, R3 ;  /* 0x0000000402027c19 */ /* 0x000fe20008001203 */
[----:B------:R-:W-:Y:S01]  /*b1b0*/  ULDC UR4, c[0x0][0x638] ;  /* 0x00018e0000047ab9 */ /* 0x000fe20000000800 */
[----:B------:R-:W-:Y:S01]  /*b1c0*/  LOP3.LUT R14, R14, UR15, RZ, 0xc0, !PT ;  /* 0x0000000f0e0e7c12 */ /* 0x000fe2000f8ec0ff */
[----:B------:R-:W-:Y:S01]  /*b1d0*/  ULDC UR5, c[0x0][0x610] ;  /* 0x0001840000057ab9 */ /* 0x000fe20000000800 */
[----:B------:R-:W-:Y:S02]  /*b1e0*/  IMAD.MOV.U32 R3, RZ, RZ, 0x1 ;  /* 0x00000001ff037424 */ /* 0x000fe400078e00ff */
[----:B------:R-:W-:Y:S01]  /*b1f0*/  IMAD R19, R2, UR17, R19 ;  /* 0x0000001102137c24 */ /* 0x000fe2000f8e0213 */
[----:B-1----:R-:W-:Y:S01]  /*b200*/  ISETP.NE.AND P1, PT, R4, 0x1, PT ;  /* 0x000000010400780c */ /* 0x002fe20003f25270 */
[----:B------:R-:W-:-:S02]  /*b210*/  IMAD.MOV R4, RZ, RZ, -R2 ;  /* 0x000000ffff047224 */ /* 0x000fc400078e0a02 */
[----:B------:R-:W-:Y:S02]  /*b220*/  IMAD.MOV.U32 R2, RZ, RZ, R11 ;  /* 0x000000ffff027224 */ /* 0x000fe400078e000b */
[----:B------:R-:W-:Y:S01]  /*b230*/  IMAD R15, R4, UR4, R15 ;  /* 0x00000004040f7c24 */ /* 0x000fe2000f8e020f */
[----:B------:R-:W-:-:S03]  /*b240*/  ULDC UR4, c[0x0][0x600] ;  /* 0x0001800000047ab9 */ /* 0x000fc60000000800 */
[----:B------:R-:W-:-:S04]  /*b250*/  IMAD R15, R15, UR4, R14 ;  /* 0x000000040f0f7c24 */ /* 0x000fc8000f8e020e */
[----:B0-----:R-:W-:-:S04]  /*b260*/  @P1 IMAD R12, R13, R20, R10 ;  /* 0x000000140d0c1224 */ /* 0x001fc800078e020a */
[----:B------:R-:W-:-:S05]  /*b270*/  IMAD R12, R19, UR5, R12 ;  /* 0x00000005130c7c24 */ /* 0x000fca000f8e020c */
[----:B------:R-:W-:Y:S02]  /*b280*/  SEL R22, R15, R12, !P1 ;  /* 0x0000000c0f167207 */ /* 0x000fe40004800000 */
[----:B------:R-:W-:-:S07]  /*b290*/  SEL R19, R12, R15, !P1 ;  /* 0x0000000f0c137207 */ /* 0x000fce0004800000 */
.L_x_304:
[----:B------:R-:W-:Y:S05]  /*b2a0*/  BSYNC B1 ;  /* 0x0000000000017941 */ /* 0x000fea0003800000 */
.L_x_303:
[----:B------:R-:W-:-:S13]  /*b2b0*/  LOP3.LUT P1, RZ, R3, 0xff, RZ, 0xc0, !PT ;  /* 0x000000ff03ff7812 */ /* 0x000fda000782c0ff */
[----:B------:R-:W-:Y:S05]  /*b2c0*/  @P1 BRA `(.L_x_307) ;  /* 0xfffffff4001c1947 */ /* 0x000fea000383ffff */
[----:B------:R-:W-:Y:S05]  /*b2d0*/  BSYNC B0 ;  /* 0x0000000000007941 */ /* 0x000fea0003800000 */
.L_x_295:
[----:B------:R-:W-:-:S03]  /*b2e0*/  UMOV UR4, 0xffffffff ;  /* 0xffffffff00047882 */ /* 0x000fc60000000000 */
[----:B------:R-:W-:Y:S05]  /*b2f0*/  BRA.DIV UR4, `(.L_x_308) ;  /* 0x0000000604647947 */ /* 0x000fea000b800000 */
[----:B------:R-:W-:-:S13]  /*b300*/  ELECT P6, URZ, PT ;  /* 0x00000000003f782f */ /* 0x000fda00038c0000 */
.L_x_325:
[----:B------:R-:W-:Y:S04]  /*b310*/  BSSY B0, `(.L_x_309) ;  /* 0x0000034000007945 */ /* 0x000fe80003800000 */
[----:B------:R-:W-:Y:S05]  /*b320*/  @!P6 BRA `(.L_x_310) ;  /* 0x0000000000c8e947 */ /* 0x000fea0003800000 */
[----:B------:R-:W-:-:S04]  /*b330*/  LOP3.LUT R16, R16, 0x2, RZ, 0xfc, !PT ;  /* 0x0000000210107812 */ /* 0x000fc800078efcff */
[----:B------:R-:W-:-:S13]  /*b340*/  ISETP.NE.AND P0, PT, R16, 0x3, PT ;  /* 0x000000031000780c */ /* 0x000fda0003f05270 */
[----:B------:R-:W-:Y:S05]  /*b350*/  @!P0 BRA `(.L_x_311) ;  /* 0x0000000000048947 */ /* 0x000fea0003800000 */
[----:B------:R-:W-:Y:S01]  /*b360*/  BPT.TRAP 0x1 ;  /* 0x000000040000795c */ /* 0x000fe20000300000 */
.L_x_311:
[----:B------:R-:W0:Y:S01]  /*b370*/  S2R R3, SR_CgaCtaId ;  /* 0x0000000000037919 */ /* 0x000e220000008800 */
[----:B------:R-:W-:-:S04]  /*b380*/  MOV R2, 0x400 ;  /* 0x0000040000027802 */ /* 0x000fc80000000f00 */
[----:B0-----:R-:W-:Y:S02]  /*b390*/  LEA R3, R3, R2, 0x18 ;  /* 0x0000000203037211 */ /* 0x001fe400078ec0ff */
[----:B------:R-:W-:-:S03]  /*b3a0*/  SHF.L.U32 R2, R0, 0x1f, RZ ;  /* 0x0000001f00027819 */ /* 0x000fc600000006ff */
[----:B------:R-:W-:-:S04]  /*b3b0*/  VIADD R3, R3, 0x28 ;  /* 0x0000002803037836 */ /* 0x000fc80000000000 */
[C---:B------:R-:W-:Y:S02]  /*b3c0*/  IMAD R7, R8.reuse, 0x8, R3 ;  /* 0x0000000808077824 */ /* 0x040fe400078e0203 */
[----:B------:R-:W-:Y:S02]  /*b3d0*/  VIADD R8, R8, 0x1 ;  /* 0x0000000108087836 */ /* 0x000fe40000000000 */
[----:B------:R-:W0:Y:S03]  /*b3e0*/  SYNCS.PHASECHK.TRANS64.TRYWAIT P0, [R7+URZ], R2 ;  /* 0x00000002070075a7 */ /* 0x000e26000800017f */
[----:B------:R-:W-:-:S04]  /*b3f0*/  ISETP.NE.AND P1, PT, R8, 0x5, PT ;  /* 0x000000050800780c */ /* 0x000fc80003f25270 */
[----:B------:R-:W-:Y:S02]  /*b400*/  SEL R5, RZ, 0x1, P1 ;  /* 0x00000001ff057807 */ /* 0x000fe40000800000 */
[----:B------:R-:W-:Y:S02]  /*b410*/  SEL R8, R8, RZ, P1 ;  /* 0x000000ff08087207 */ /* 0x000fe40000800000 */
[----:B------:R-:W-:-:S03]  /*b420*/  LOP3.LUT R5, R0, R5, RZ, 0x3c, !PT ;  /* 0x0000000500057212 */ /* 0x000fc600078e3cff */
[----:B------:R-:W-:Y:S01]  /*b430*/  IMAD R9, R8, 0x8, R3 ;  /* 0x0000000808097824 */ /* 0x000fe200078e0203 */
[----:B------:R-:W-:Y:S01]  /*b440*/  SHF.L.U32 R4, R5, 0x1f, RZ ;  /* 0x0000001f05047819 */ /* 0x000fe200000006ff */
[----:B0-----:R-:W-:Y:S06]  /*b450*/  @!P0 BRA `(.L_x_312) ;  /* 0x00000004002c8947 */ /* 0x001fec0003800000 */
.L_x_326:
[----:B------:R-:W1:Y:S01]  /*b460*/  SYNCS.PHASECHK.TRANS64.TRYWAIT P0, [R9+URZ], R4 ;  /* 0x00000004090075a7 */ /* 0x000e62000800017f */
[----:B------:R-:W-:-:S05]  /*b470*/  VIADD R0, R8, 0x1 ;  /* 0x0000000108007836 */ /* 0x000fca0000000000 */
[----:B------:R-:W-:-:S04]  /*b480*/  ISETP.NE.AND P1, PT, R0, 0x5, PT ;  /* 0x000000050000780c */ /* 0x000fc80003f25270 */
[----:B0-----:R-:W-:Y:S02]  /*b490*/  SEL R2, RZ, 0x1, P1 ;  /* 0x00000001ff027807 */ /* 0x001fe40000800000 */
[----:B------:R-:W-:Y:S02]  /*b4a0*/  SEL R0, R0, RZ, P1 ;  /* 0x000000ff00007207 */ /* 0x000fe40000800000 */
[----:B------:R-:W-:-:S03]  /*b4b0*/  LOP3.LUT R7, R5, R2, RZ, 0x3c, !PT ;  /* 0x0000000205077212 */ /* 0x000fc600078e3cff */
[----:B------:R-:W-:Y:S01]  /*b4c0*/  IMAD R6, R0, 0x8, R3 ;  /* 0x0000000800067824 */ /* 0x000fe200078e0203 */
[----:B------:R-:W-:Y:S01]  /*b4d0*/  SHF.L.U32 R5, R7, 0x1f, RZ ;  /* 0x0000001f07057819 */ /* 0x000fe200000006ff */
[----:B-1----:R-:W-:Y:S06]  /*b4e0*/  @!P0 BRA `(.L_x_313) ;  /* 0x00000004001c8947 */ /* 0x002fec0003800000 */
.L_x_327:
[----:B------:R-:W1:Y:S01]  /*b4f0*/  SYNCS.PHASECHK.TRANS64.TRYWAIT P0, [R6+URZ], R5 ;  /* 0x00000005060075a7 */ /* 0x000e62000800017f */
[----:B------:R-:W-:-:S05]  /*b500*/  VIADD R0, R0, 0x1 ;  /* 0x0000000100007836 */ /* 0x000fca0000000000 */
[----:B------:R-:W-:-:S04]  /*b510*/  ISETP.NE.AND P1, PT, R0, 0x5, PT ;  /* 0x000000050000780c */ /* 0x000fc80003f25270 */
[----:B------:R-:W-:Y:S02]  /*b520*/  SEL R2, RZ, 0x1, P1 ;  /* 0x00000001ff027807 */ /* 0x000fe40000800000 */
[----:B------:R-:W-:Y:S02]  /*b530*/  SEL R0, R0, RZ, P1 ;  /* 0x000000ff00007207 */ /* 0x000fe40000800000 */
[----:B------:R-:W-:-:S03]  /*b540*/  LOP3.LUT R7, R7, R2, RZ, 0x3c, !PT ;  /* 0x0000000207077212 */ /* 0x000fc600078e3cff */
[----:B0-----:R-:W-:Y:S01]  /*b550*/  IMAD R9, R0, 0x8, R3 ;  /* 0x0000000800097824 */ /* 0x001fe200078e0203 */
[----:B------:R-:W-:Y:S01]  /*b560*/  SHF.L.U32 R4, R7, 0x1f, RZ ;  /* 0x0000001f07047819 */ /* 0x000fe200000006ff */
[----:B-1----:R-:W-:Y:S06]  /*b570*/  @!P0 BRA `(.L_x_314) ;  /* 0x00000004000c8947 */ /* 0x002fec0003800000 */
.L_x_328:
[----:B------:R-:W1:Y:S01]  /*b580*/  SYNCS.PHASECHK.TRANS64.TRYWAIT P0, [R9+URZ], R4 ;  /* 0x00000004090075a7 */ /* 0x000e62000800017f */
[----:B------:R-:W-:-:S05]  /*b590*/  VIADD R0, R0, 0x1 ;  /* 0x0000000100007836 */ /* 0x000fca0000000000 */
[----:B------:R-:W-:-:S04]  /*b5a0*/  ISETP.NE.AND P1, PT, R0, 0x5, PT ;  /* 0x000000050000780c */ /* 0x000fc80003f25270 */
[----:B------:R-:W-:Y:S02]  /*b5b0*/  SEL R2, RZ, 0x1, P1 ;  /* 0x00000001ff027807 */ /* 0x000fe40000800000 */
[----:B------:R-:W-:Y:S02]  /*b5c0*/  SEL R0, R0, RZ, P1 ;  /* 0x000000ff00007207 */ /* 0x000fe40000800000 */
[----:B------:R-:W-:Y:S01]  /*b5d0*/  LOP3.LUT R2, R7, R2, RZ, 0x3c, !PT ;  /* 0x0000000207027212 */ /* 0x000fe200078e3cff */
[----:B-1----:R-:W-:Y:S06]  /*b5e0*/  @!P0 BRA `(.L_x_315) ;  /* 0x0000000400048947 */ /* 0x002fec0003800000 */
.L_x_329:
[----:B------:R-:W-:Y:S01]  /*b5f0*/  IMAD R3, R0, 0x8, R3 ;  /* 0x0000000800037824 */ /* 0x000fe200078e0203 */
[----:B------:R-:W-:-:S07]  /*b600*/  SHF.L.U32 R0, R2, 0x1f, RZ ;  /* 0x0000001f02007819 */ /* 0x000fce00000006ff */
.L_x_316:
[----:B--2---:R2:W3:Y:S02]  /*b610*/  SYNCS.PHASECHK.TRANS64.TRYWAIT P0, [R3+URZ], R0 ;  /* 0x00000000030075a7 */ /* 0x0044e4000800017f */
[----:B---3--:R-:W-:Y:S05]  /*b620*/  @!P0 NANOSLEEP.SYNCS 0x989680 ;  /* 0x009896800000895d */ /* 0x008fea0003900000 */
[----:B------:R-:W3:Y:S02]  /*b630*/  @!P0 SYNCS.PHASECHK.TRANS64 P0, [R3+URZ], R0 ;  /* 0x00000000030085a7 */ /* 0x000ee4000800007f */
[----:B---3--:R-:W-:Y:S05]  /*b640*/  @!P0 BRA `(.L_x_316) ;  /* 0xfffffffc00f08947 */ /* 0x008fea000383ffff */
.L_x_310:
[----:B------:R-:W-:Y:S05]  /*b650*/  BSYNC B0 ;  /* 0x0000000000007941 */ /* 0x000fea0003800000 */
.L_x_309:
[----:B------:R-:W-:Y:S05]  /*b660*/  EXIT ;  /* 0x000000000000794d */ /* 0x000fea0003800000 */
.L_x_19:
[----:B-1----:R1:W2:Y:S02]  /*b670*/  SYNCS.PHASECHK.TRANS64.TRYWAIT P0, [R161+URZ], R0 ;  /* 0x00000000a10075a7 */ /* 0x0022a4000800017f */
[----:B--2---:R-:W-:Y:S05]  /*b680*/  @!P0 NANOSLEEP.SYNCS 0x989680 ;  /* 0x009896800000895d */ /* 0x004fea0003900000 */
[----:B------:R-:W2:Y:S02]  /*b690*/  @!P0 SYNCS.PHASECHK.TRANS64 P0, [R161+URZ], R0 ;  /* 0x00000000a10085a7 */ /* 0x000ea4000800007f */
[----:B--2---:R-:W-:Y:S05]  /*b6a0*/  @!P0 BRA `(.L_x_19) ;  /* 0xfffffffc00f08947 */ /* 0x004fea000383ffff */
[----:B------:R-:W-:Y:S05]  /*b6b0*/  BRA `(.L_x_317) ;  /* 0xffffff5c00f47947 */ /* 0x000fea000383ffff */
.L_x_24:
[----:B--2---:R2:W3:Y:S02]  /*b6c0*/  SYNCS.PHASECHK.TRANS64.TRYWAIT P1, [R3+URZ], R0 ;  /* 0x00000000030075a7 */ /* 0x0044e4000802017f */
[----:B---3--:R-:W-:Y:S05]  /*b6d0*/  @!P1 NANOSLEEP.SYNCS 0x989680 ;  /* 0x009896800000995d */ /* 0x008fea0003900000 */
[----:B------:R-:W3:Y:S02]  /*b6e0*/  @!P1 SYNCS.PHASECHK.TRANS64 P1, [R3+URZ], R0 ;  /* 0x00000000030095a7 */ /* 0x000ee4000802007f */
[----:B---3--:R-:W-:Y:S05]  /*b6f0*/  @!P1 BRA `(.L_x_24) ;  /* 0xfffffffc00f09947 */ /* 0x008fea000383ffff */
[----:B------:R-:W-:Y:S05]  /*b700*/  BRA `(.L_x_23) ;  /* 0xffffff6000607947 */ /* 0x000fea000383ffff */
.L_x_29:
[----:B--2---:R-:W-:-:S04]  /*b710*/  IMAD.U32 R5, RZ, RZ, UR4 ;  /* 0x00000004ff057e24 */ /* 0x004fc8000f8e00ff */
[----:B------:R2:W3:Y:S03]  /*b720*/  SYNCS.PHASECHK.TRANS64.TRYWAIT P1, [R5+URZ], R4 ;  /* 0x00000004050075a7 */ /* 0x0004e6000802017f */
[----:B---3--:R-:W-:Y:S05]  /*b730*/  @!P1 NANOSLEEP.SYNCS 0x989680 ;  /* 0x009896800000995d */ /* 0x008fea0003900000 */
[----:B------:R-:W3:Y:S02]  /*b740*/  @!P1 SYNCS.PHASECHK.TRANS64 P1, [R5+URZ], R4 ;  /* 0x00000004050095a7 */ /* 0x000ee4000802007f */
[----:B---3--:R-:W-:Y:S05]  /*b750*/  @!P1 BRA `(.L_x_29) ;  /* 0xfffffffc00ec9947 */ /* 0x008fea000383ffff */
[----:B------:R-:W-:Y:S05]  /*b760*/  BRA `(.L_x_28) ;  /* 0xffffff64003c7947 */ /* 0x000fea000383ffff */
.L_x_35:
[----:B-1----:R1:W2:Y:S02]  /*b770*/  SYNCS.PHASECHK.TRANS64.TRYWAIT P0, [R161+URZ+0x10], R0 ;  /* 0x00001000a10075a7 */ /* 0x0022a4000800017f */
[----:B--2---:R-:W-:Y:S05]  /*b780*/  @!P0 NANOSLEEP.SYNCS 0x989680 ;  /* 0x009896800000895d */ /* 0x004fea0003900000 */
[----:B------:R-:W2:Y:S02]  /*b790*/  @!P0 SYNCS.PHASECHK.TRANS64 P0, [R161+URZ+0x10], R0 ;  /* 0x00001000a10085a7 */ /* 0x000ea4000800007f */
[----:B--2---:R-:W-:Y:S05]  /*b7a0*/  @!P0 BRA `(.L_x_35) ;  /* 0xfffffffc00f08947 */ /* 0x004fea000383ffff */
[----:B------:R-:W-:Y:S05]  /*b7b0*/  BRA `(.L_x_318) ;  /* 0xffffff6800947947 */ /* 0x000fea000383ffff */
.L_x_296:
[----:B------:R-:W-:Y:S01]  /*b7c0*/  BSSY B1, `(.L_x_319) ;  /* 0x0000006000017945 */ /* 0x000fe20003800000 */
[----:B------:R-:W-:-:S07]  /*b7d0*/  IMAD.MOV.U32 R15, RZ, RZ, -0x1 ;  /* 0xffffffffff0f7424 */ /* 0x000fce00078e00ff */
[----:B-----5:R-:W-:Y:S05]  /*b7e0*/  WARPSYNC.COLLECTIVE R15, `(.L_x_320) ;  /* 0x000000000f0c7348 */ /* 0x020fea0003c00000 */
[----:B------:R-:W-:Y:S02]  /*b7f0*/  ELECT P6, UR62, PT ;  /* 0x00000000003e782f */ /* 0x000fe400038c0000 */
[----:B------:R-:W-:Y:S01]  /*b800*/  MOV R14, UR62 ;  /* 0x0000003e000e7c02 */ /* 0x000fe20008000f00 */
[----:B-----5:R-:W-:Y:S10]  /*b810*/  ENDCOLLECTIVE ;  /* 0x000000000000791b */ /* 0x020ff40003800000 */
.L_x_320:
[----:B------:R-:W-:Y:S05]  /*b820*/  BSYNC B1 ;  /* 0x0000000000017941 */ /* 0x000fea0003800000 */
.L_x_319:
[----:B------:R-:W-:Y:S05]  /*b830*/  BRA `(.L_x_321) ;  /* 0xffffffec00cc7947 */ /* 0x000fea000383ffff */
.L_x_299:
[----:B-1----:R1:W2:Y:S02]  /*b840*/  SYNCS.PHASECHK.TRANS64.TRYWAIT P1, [R12+URZ+0x28], R5 ;  /* 0x000028050c0075a7 */ /* 0x0022a4000802017f */
[----:B--2---:R-:W-:Y:S05]  /*b850*/  @!P1 NANOSLEEP.SYNCS 0x989680 ;  /* 0x009896800000995d */ /* 0x004fea0003900000 */
[----:B------:R-:W2:Y:S02]  /*b860*/  @!P1 SYNCS.PHASECHK.TRANS64 P1, [R12+URZ+0x28], R5 ;  /* 0x000028050c0095a7 */ /* 0x000ea4000802007f */
[----:B--2---:R-:W-:Y:S05]  /*b870*/  @!P1 BRA `(.L_x_299) ;  /* 0xfffffffc00f09947 */ /* 0x004fea000383ffff */
[----:B------:R-:W-:Y:S05]  /*b880*/  BRA `(.L_x_322) ;  /* 0xfffffff000087947 */ /* 0x000fea000383ffff */
.L_x_308:
[----:B------:R-:W-:Y:S01]  /*b890*/  BSSY B0, `(.L_x_323) ;  /* 0x0000006000007945 */ /* 0x000fe20003800000 */
[----:B------:R-:W-:-:S07]  /*b8a0*/  IMAD.MOV.U32 R15, RZ, RZ, -0x1 ;  /* 0xffffffffff0f7424 */ /* 0x000fce00078e00ff */
[----:B-----5:R-:W-:Y:S05]  /*b8b0*/  WARPSYNC.COLLECTIVE R15, `(.L_x_324) ;  /* 0x000000000f0c7348 */ /* 0x020fea0003c00000 */
[----:B------:R-:W-:Y:S02]  /*b8c0*/  ELECT P6, UR62, PT ;  /* 0x00000000003e782f */ /* 0x000fe400038c0000 */
[----:B------:R-:W-:Y:S01]  /*b8d0*/  MOV R14, UR62 ;  /* 0x0000003e000e7c02 */ /* 0x000fe20008000f00 */
[----:B-----5:R-:W-:Y:S10]  /*b8e0*/  ENDCOLLECTIVE ;  /* 0x000000000000791b */ /* 0x020ff40003800000 */
.L_x_324:
[----:B------:R-:W-:Y:S05]  /*b8f0*/  BSYNC B0 ;  /* 0x0000000000007941 */ /* 0x000fea0003800000 */
.L_x_323:
[----:B------:R-:W-:Y:S05]  /*b900*/  BRA `(.L_x_325) ;  /* 0xfffffff800807947 */ /* 0x000fea000383ffff */
.L_x_312:
[----:B0-----:R0:W1:Y:S02]  /*b910*/  SYNCS.PHASECHK.TRANS64.TRYWAIT P0, [R7+URZ], R2 ;  /* 0x00000002070075a7 */ /* 0x001064000800017f */
[----:B-1----:R-:W-:Y:S05]  /*b920*/  @!P0 NANOSLEEP.SYNCS 0x989680 ;  /* 0x009896800000895d */ /* 0x002fea0003900000 */
[----:B------:R-:W1:Y:S02]  /*b930*/  @!P0 SYNCS.PHASECHK.TRANS64 P0, [R7+URZ], R2 ;  /* 0x00000002070085a7 */ /* 0x000e64000800007f */
[----:B-1----:R-:W-:Y:S05]  /*b940*/  @!P0 BRA `(.L_x_312) ;  /* 0xfffffffc00f08947 */ /* 0x002fea000383ffff */
[----:B------:R-:W-:Y:S05]  /*b950*/  BRA `(.L_x_326) ;  /* 0xfffffff800c07947 */ /* 0x000fea000383ffff */
.L_x_313:
[----:B0-----:R0:W1:Y:S02]  /*b960*/  SYNCS.PHASECHK.TRANS64.TRYWAIT P0, [R9+URZ], R4 ;  /* 0x00000004090075a7 */ /* 0x001064000800017f */
[----:B-1----:R-:W-:Y:S05]  /*b970*/  @!P0 NANOSLEEP.SYNCS 0x989680 ;  /* 0x009896800000895d */ /* 0x002fea0003900000 */
[----:B------:R-:W1:Y:S02]  /*b980*/  @!P0 SYNCS.PHASECHK.TRANS64 P0, [R9+URZ], R4 ;  /* 0x00000004090085a7 */ /* 0x000e64000800007f */
[----:B-1----:R-:W-:Y:S05]  /*b990*/  @!P0 BRA `(.L_x_313) ;  /* 0xfffffffc00f08947 */ /* 0x002fea000383ffff */
[----:B------:R-:W-:Y:S05]  /*b9a0*/  BRA `(.L_x_327) ;  /* 0xfffffff800d07947 */ /* 0x000fea000383ffff */
.L_x_314:
[----:B0-----:R0:W1:Y:S02]  /*b9b0*/  SYNCS.PHASECHK.TRANS64.TRYWAIT P0, [R6+URZ], R5 ;  /* 0x00000005060075a7 */ /* 0x001064000800017f */
[----:B-1----:R-:W-:Y:S05]  /*b9c0*/  @!P0 NANOSLEEP.SYNCS 0x989680 ;  /* 0x009896800000895d */ /* 0x002fea0003900000 */
[----:B------:R-:W1:Y:S02]  /*b9d0*/  @!P0 SYNCS.PHASECHK.TRANS64 P0, [R6+URZ], R5 ;  /* 0x00000005060085a7 */ /* 0x000e64000800007f */
[----:B-1----:R-:W-:Y:S05]  /*b9e0*/  @!P0 BRA `(.L_x_314) ;  /* 0xfffffffc00f08947 */ /* 0x002fea000383ffff */
[----:B------:R-:W-:Y:S05]  /*b9f0*/  BRA `(.L_x_328) ;  /* 0xfffffff800e07947 */ /* 0x000fea000383ffff */
.L_x_315:
[----:B-1----:R1:W2:Y:S02]  /*ba00*/  SYNCS.PHASECHK.TRANS64.TRYWAIT P0, [R9+URZ], R4 ;  /* 0x00000004090075a7 */ /* 0x0022a4000800017f */
[----:B--2---:R-:W-:Y:S05]  /*ba10*/  @!P0 NANOSLEEP.SYNCS 0x989680 ;  /* 0x009896800000895d */ /* 0x004fea0003900000 */
[----:B------:R-:W2:Y:S02]  /*ba20*/  @!P0 SYNCS.PHASECHK.TRANS64 P0, [R9+URZ], R4 ;  /* 0x00000004090085a7 */ /* 0x000ea4000800007f */
[----:B--2---:R-:W-:Y:S05]  /*ba30*/  @!P0 BRA `(.L_x_315) ;  /* 0xfffffffc00f08947 */ /* 0x004fea000383ffff */
[----:B------:R-:W-:Y:S05]  /*ba40*/  BRA `(.L_x_329) ;  /* 0xfffffff800e87947 */ /* 0x000fea000383ffff */
.L_x_330:
[----:B------:R-:W-:-:S00]  /*ba50*/  BRA `(.L_x_330) ;  /* 0xfffffffc00fc7947 */ /* 0x000fc0000383ffff */
[----:B------:R-:W-:-:S00]  /*ba60*/  NOP ;  /* 0x0000000000007918 */ /* 0x000fc00000000000 */
        /* <DEDUP_REMOVED lines=9> */
.L_x_331:


//--------------------- .nv.global.init           --------------------------
	.section	.nv.global.init,"aw",@progbits
.nv.global.init:
	.type		$str$22,@object
	.size		$str$22,($str$23 - $str$22)
$str$22:
        /*0000*/ 	.byte	0x6b, 0x5f, 0x74, 0x69, 0x6c, 0x65, 0x5f, 0x63, 0x6f, 0x75, 0x6e, 0x74, 0x20, 0x3e, 0x3d, 0x20
        /*0010*/ 	.byte	0x31, 0x00
	.type		$str$23,@object
	.size		$str$23,(__unnamed_1 - $str$23)
$str$23:
        /*0012*/ 	.byte	0x2f, 0x74, 0x6d, 0x70, 0x2f, 0x63, 0x75, 0x74, 0x6c, 0x61, 0x73, 0x73, 0x5f, 0x73, 0x77, 0x65
        /*0022*/ 	.byte	0x65, 0x70, 0x5f, 0x73, 0x72, 0x63, 0x2f, 0x69, 0x6e, 0x63, 0x6c, 0x75, 0x64, 0x65, 0x2f, 0x63
        /*0032*/ 	.byte	0x75, 0x74, 0x6c, 0x61, 0x73, 0x73, 0x2f, 0x67, 0x65, 0x6d, 0x6d, 0x2f, 0x63, 0x6f, 0x6c, 0x6c
        /*0042*/ 	.byte	0x65, 0x63, 0x74, 0x69, 0x76, 0x65, 0x2f, 0x73, 0x6d, 0x39, 0x30, 0x5f, 0x6d, 0x6d, 0x61, 0x5f
        /*0052*/ 	.byte	0x74, 0x6d, 0x61, 0x5f, 0x67, 0x6d, 0x6d, 0x61, 0x5f, 0x73, 0x73, 0x5f, 0x77, 0x61, 0x72, 0x70
        /*0062*/ 	.byte	0x73, 0x70, 0x65, 0x63, 0x69, 0x61, 0x6c, 0x69, 0x7a, 0x65, 0x64, 0x2e, 0x68, 0x70, 0x70, 0x00
	.type		__unnamed_1,@object
	.size		__unnamed_1,(.L_0 - __unnamed_1)
__unnamed_1:
        /*0072*/ 	.byte	0x76, 0x6f, 0x69, 0x64, 0x20, 0x63, 0x75, 0x74, 0x6c, 0x61, 0x73, 0x73, 0x3a, 0x3a, 0x67, 0x65
        /* <DEDUP_REMOVED lines=177> */
        /*0b92*/ 	.byte	0x74, 0x69, 0x74, 0x79, 0x5d, 0x00
.L_0:


//--------------------- .nv.shared._ZN7cutlass13device_kernelINS_4gemm6kernel13GemmUniversalIN4cute5tupleIJiiiiEEENS1_10collective13CollectiveMmaINS1_34MainloopSm90TmaGmmaWarpSpecializedILi5ENS5_IJNS4_1CILi1EEENSA_ILi2EEESB_EEENS1_32KernelTmaWarpSpecializedPingpongEEENS5_IJNSA_ILi64EEENSA_ILi256EEENSA_ILi32EEEEEENS_10tfloat32_tENS5_IJlSB_lEEESK_SL_NS4_8TiledMMAINS4_8MMA_AtomIJNS4_4SM904GMMA30MMA_64x256x8_F32TF32TF32_SS_TNILNSP_7ScaleInE1ELSR_1EEEEEENS4_6LayoutINS5_IJSB_SB_SB_EEENS5_IJNSA_ILi0EEESW_SW_EEEEENS5_IJNS4_10UnderscoreESZ_SZ_EEEEENS4_23SM90_TMA_LOAD_MULTICASTENS4_14ComposedLayoutINS4_7SwizzleILi3ELi4ELi3EEENS4_18smem_ptr_flag_bitsILi32EEENSU_INS5_IJNSA_ILi8EEESI_EEENS5_IJSI_SB_EEEEEEEvNS4_8identityENS4_13SM90_TMA_LOADES1C_vS1D_EENS_8epilogue10collective6detail29Sm90TmaWarpSpecializedAdapterINS1H_15DefaultEpilogueISK_SL_SL_NS1G_6thread17LinearCombinationISK_Li1EffLNS1L_9ScaleType4KindE0ELNS_15FloatRoundStyleE2ESK_EENS1_15EpilogueDefaultEEEEEvvEEEEvNT_6ParamsE --------------------------
	.section	.nv.shared._ZN7cutlass13device_kernelINS_4gemm6kernel13GemmUniversalIN4cute5tupleIJiiiiEEENS1_10collective13CollectiveMmaINS1_34MainloopSm90TmaGmmaWarpSpecializedILi5ENS5_IJNS4_1CILi1EEENSA_ILi2EEESB_EEENS1_32KernelTmaWarpSpecializedPingpongEEENS5_IJNSA_ILi64EEENSA_ILi256EEENSA_ILi32EEEEEENS_10tfloat32_tENS5_IJlSB_lEEESK_SL_NS4_8TiledMMAINS4_8MMA_AtomIJNS4_4SM904GMMA30MMA_64x256x8_F32TF32TF32_SS_TNILNSP_7ScaleInE1ELSR_1EEEEEENS4_6LayoutINS5_IJSB_SB_SB_EEENS5_IJNSA_ILi0EEESW_SW_EEEEENS5_IJNS4_10UnderscoreESZ_SZ_EEEEENS4_23SM90_TMA_LOAD_MULTICASTENS4_14ComposedLayoutINS4_7SwizzleILi3ELi4ELi3EEENS4_18smem_ptr_flag_bitsILi32EEENSU_INS5_IJNSA_ILi8EEESI_EEENS5_IJSI_SB_EEEEEEEvNS4_8identityENS4_13SM90_TMA_LOADES1C_vS1D_EENS_8epilogue10collective6detail29Sm90TmaWarpSpecializedAdapterINS1H_15DefaultEpilogueISK_SL_SL_NS1G_6thread17LinearCombinationISK_Li1EffLNS1L_9ScaleType4KindE0ELNS_15FloatRoundStyleE2ESK_EENS1_15EpilogueDefaultEEEEEvvEEEEvNT_6ParamsE,"aw",@nobits
	.sectionflags	@""
	.align	16
	.zero		1024


//--------------------- .nv.shared.reserved.0     --------------------------
	.section	.nv.shared.reserved.0,"aw",@nobits
	.weak		__nv_reservedSMEM_offset_0_alias
	.size		__nv_reservedSMEM_offset_0_alias, 0, 0
	.other		__nv_reservedSMEM_offset_0_alias,@"STO_CUDA_RESERVED_SHARED STV_DEFAULT"
__nv_reservedSMEM_offset_0_alias:
	.zero		0


//--------------------- .nv.global                --------------------------
	.section	.nv.global,"aw",@nobits
.nv.global:
	.type		_ZN39_INTERNAL_3e2a4eb6_4_k_cu_c547b844_62034cute1_E,@object
	.size		_ZN39_INTERNAL_3e2a4eb6_4_k_cu_c547b844_62034cute1_E,(_ZN39_INTERNAL_3e2a4eb6_4_k_cu_c547b844_62034cuda3std3__45__cpo6cbeginE - _ZN39_INTERNAL_3e2a4eb6_4_k_cu_c547b844_62034cute1_E)
_ZN39_INTERNAL_3e2a4eb6_4_k_cu_c547b844_62034cute1_E:
	.zero		1
	.type		_ZN39_INTERNAL_3e2a4eb6_4_k_cu_c547b844_62034cuda3std3__45__cpo6cbeginE,@object
	.size		_ZN39_INTERNAL_3e2a4eb6_4_k_cu_c547b844_62034cuda3std3__45__cpo6cbeginE,(_ZN39_INTERNAL_3e2a4eb6_4_k_cu_c547b844_62034cuda3std3__48in_placeE - _ZN39_INTERNAL_3e2a4eb6_4_k_cu_c547b844_62034cuda3std3__45__cpo6cbeginE)
_ZN39_INTERNAL_3e2a4eb6_4_k_cu_c547b844_62034cuda3std3__45__cpo6cbeginE:
	.zero		1
	.type		_ZN39_INTERNAL_3e2a4eb6_4_k_cu_c547b844_62034cuda3std3__48in_placeE,@object
	.size		_ZN39_INTERNAL_3e2a4eb6_4_k_cu_c547b844_62034cuda3std3__48in_placeE,(_ZN39_INTERNAL_3e2a4eb6_4_k_cu_c547b844_62034cuda3std6ranges3__45__cpo9iter_moveE - _ZN39_INTERNAL_3e2a4eb6_4_k_cu_c547b844_62034cuda3std3__48in_placeE)
_ZN39_INTERNAL_3e2a4eb6_4_k_cu_c547b844_62034cuda3std3__48in_placeE:
	.zero		1
	.type		_ZN39_INTERNAL_3e2a4eb6_4_k_cu_c547b844_62034cuda3std6ranges3__45__cpo9iter_moveE,@object
	.size		_ZN39_INTERNAL_3e2a4eb6_4_k_cu_c547b844_62034cuda3std6ranges3__45__cpo9iter_moveE,(_ZN39_INTERNAL_3e2a4eb6_4_k_cu_c547b844_62034cuda3std3__45__cpo5beginE - _ZN39_INTERNAL_3e2a4eb6_4_k_cu_c547b844_62034cuda3std6ranges3__45__cpo9iter_moveE)
_ZN39_INTERNAL_3e2a4eb6_4_k_cu_c547b844_62034cuda3std6ranges3__45__cpo9iter_moveE:
	.zero		1
	.type		_ZN39_INTERNAL_3e2a4eb6_4_k_cu_c547b844_62034cuda3std3__45__cpo5beginE,@object
	.size		_ZN39_INTERNAL_3e2a4eb6_4_k_cu_c547b844_62034cuda3std3__45__cpo5beginE,(_ZN39_INTERNAL_3e2a4eb6_4_k_cu_c547b844_62034cuda3std3__441_GLOBAL__N__3e2a4eb6_4_k_cu_c547b844_62036ignoreE - _ZN39_INTERNAL_3e2a4eb6_4_k_cu_c547b844_62034cuda3std3__45__cpo5beginE)
_ZN39_INTERNAL_3e2a4eb6_4_k_cu_c547b844_62034cuda3std3__45__cpo5beginE:
	.zero		1
	.type		_ZN39_INTERNAL_3e2a4eb6_4_k_cu_c547b844_62034cuda3std3__441_GLOBAL__N__3e2a4eb6_4_k_cu_c547b844_62036ignoreE,@object
	.size		_ZN39_INTERNAL_3e2a4eb6_4_k_cu_c547b844_62034cuda3std3__441_GLOBAL__N__3e2a4eb6_4_k_cu_c547b844_62036ignoreE,(_ZN39_INTERNAL_3e2a4eb6_4_k_cu_c547b844_62034cute7productE - _ZN39_INTERNAL_3e2a4eb6_4_k_cu_c547b844_62034cuda3std3__441_GLOBAL__N__3e2a4eb6_4_k_cu_c547b844_62036ignoreE)
_ZN39_INTERNAL_3e2a4eb6_4_k_cu_c547b844_62034cuda3std3__441_GLOBAL__N__3e2a4eb6_4_k_cu_c547b844_62036ignoreE:
	.zero		1
	.type		_ZN39_INTERNAL_3e2a4eb6_4_k_cu_c547b844_62034cute7productE,@object
	.size		_ZN39_INTERNAL_3e2a4eb6_4_k_cu_c547b844_62034cute7productE,(_ZN39_INTERNAL_3e2a4eb6_4_k_cu_c547b844_62034cuda3std3__45__cpo3endE - _ZN39_INTERNAL_3e2a4eb6_4_k_cu_c547b844_62034cute7productE)
_ZN39_INTERNAL_3e2a4eb6_4_k_cu_c547b844_62034cute7productE:
	.zero		1
	.type		_ZN39_INTERNAL_3e2a4eb6_4_k_cu_c547b844_62034cuda3std3__45__cpo3endE,@object
	.size		_ZN39_INTERNAL_3e2a4eb6_4_k_cu_c547b844_62034cuda3std3__45__cpo3endE,(_ZN39_INTERNAL_3e2a4eb6_4_k_cu_c547b844_62034cuda3std3__419piecewise_constructE - _ZN39_INTERNAL_3e2a4eb6_4_k_cu_c547b844_62034cuda3std3__45__cpo3endE)
_ZN39_INTERNAL_3e2a4eb6_4_k_cu_c547b844_62034cuda3std3__45__cpo3endE:
	.zero		1
	.type		_ZN39_INTERNAL_3e2a4eb6_4_k_cu_c547b844_62034cuda3std3__419piecewise_constructE,@object
	.size		_ZN39_INTERNAL_3e2a4eb6_4_k_cu_c547b844_62034cuda3std3__419piecewise_constructE,(_ZN39_INTERNAL_3e2a4eb6_4_k_cu_c547b844_62034cuda3std3__45__cpo4cendE - _ZN39_INTERNAL_3e2a4eb6_4_k_cu_c547b844_62034cuda3std3__419piecewise_constructE)
_ZN39_INTERNAL_3e2a4eb6_4_k_cu_c547b844_62034cuda3std3__419piecewise_constructE:
	.zero		1
	.type		_ZN39_INTERNAL_3e2a4eb6_4_k_cu_c547b844_62034cuda3std3__45__cpo4cendE,@object
	.size		_ZN39_INTERNAL_3e2a4eb6_4_k_cu_c547b844_62034cuda3std3__45__cpo4cendE,(_ZN39_INTERNAL_3e2a4eb6_4_k_cu_c547b844_62034cuda3std6ranges3__45__cpo4swapE - _ZN39_INTERNAL_3e2a4eb6_4_k_cu_c547b844_62034cuda3std3__45__cpo4cendE)
_ZN39_INTERNAL_3e2a4eb6_4_k_cu_c547b844_62034cuda3std3__45__cpo4cendE:
	.zero		1
	.type		_ZN39_INTERNAL_3e2a4eb6_4_k_cu_c547b844_62034cuda3std6ranges3__45__cpo4swapE,@object
	.size		_ZN39_INTERNAL_3e2a4eb6_4_k_cu_c547b844_62034cuda3std6ranges3__45__cpo4swapE,(.L_8 - _ZN39_INTERNAL_3e2a4eb6_4_k_cu_c547b844_62034cuda3std6ranges3__45__cpo4swapE)
_ZN39_INTERNAL_3e2a4eb6_4_k_cu_c547b844_62034cuda3std6ranges3__45__cpo4swapE:
	.zero		1
.L_8:


//--------------------- .nv.constant0._ZN7cutlass13device_kernelINS_4gemm6kernel13GemmUniversalIN4cute5tupleIJiiiiEEENS1_10collective13CollectiveMmaINS1_34MainloopSm90TmaGmmaWarpSpecializedILi5ENS5_IJNS4_1CILi1EEENSA_ILi2EEESB_EEENS1_32KernelTmaWarpSpecializedPingpongEEENS5_IJNSA_ILi64EEENSA_ILi256EEENSA_ILi32EEEEEENS_10tfloat32_tENS5_IJlSB_lEEESK_SL_NS4_8TiledMMAINS4_8MMA_AtomIJNS4_4SM904GMMA30MMA_64x256x8_F32TF32TF32_SS_TNILNSP_7ScaleInE1ELSR_1EEEEEENS4_6LayoutINS5_IJSB_SB_SB_EEENS5_IJNSA_ILi0EEESW_SW_EEEEENS5_IJNS4_10UnderscoreESZ_SZ_EEEEENS4_23SM90_TMA_LOAD_MULTICASTENS4_14ComposedLayoutINS4_7SwizzleILi3ELi4ELi3EEENS4_18smem_ptr_flag_bitsILi32EEENSU_INS5_IJNSA_ILi8EEESI_EEENS5_IJSI_SB_EEEEEEEvNS4_8identityENS4_13SM90_TMA_LOADES1C_vS1D_EENS_8epilogue10collective6detail29Sm90TmaWarpSpecializedAdapterINS1H_15DefaultEpilogueISK_SL_SL_NS1G_6thread17LinearCombinationISK_Li1EffLNS1L_9ScaleType4KindE0ELNS_15FloatRoundStyleE2ESK_EENS1_15EpilogueDefaultEEEEEvvEEEEvNT_6ParamsE --------------------------
	.section	.nv.constant0._ZN7cutlass13device_kernelINS_4gemm6kernel13GemmUniversalIN4cute5tupleIJiiiiEEENS1_10collective13CollectiveMmaINS1_34MainloopSm90TmaGmmaWarpSpecializedILi5ENS5_IJNS4_1CILi1EEENSA_ILi2EEESB_EEENS1_32KernelTmaWarpSpecializedPingpongEEENS5_IJNSA_ILi64EEENSA_ILi256EEENSA_ILi32EEEEEENS_10tfloat32_tENS5_IJlSB_lEEESK_SL_NS4_8TiledMMAINS4_8MMA_AtomIJNS4_4SM904GMMA30MMA_64x256x8_F32TF32TF32_SS_TNILNSP_7ScaleInE1ELSR_1EEEEEENS4_6LayoutINS5_IJSB_SB_SB_EEENS5_IJNSA_ILi0EEESW_SW_EEEEENS5_IJNS4_10UnderscoreESZ_SZ_EEEEENS4_23SM90_TMA_LOAD_MULTICASTENS4_14ComposedLayoutINS4_7SwizzleILi3ELi4ELi3EEENS4_18smem_ptr_flag_bitsILi32EEENSU_INS5_IJNSA_ILi8EEESI_EEENS5_IJSI_SB_EEEEEEEvNS4_8identityENS4_13SM90_TMA_LOADES1C_vS1D_EENS_8epilogue10collective6detail29Sm90TmaWarpSpecializedAdapterINS1H_15DefaultEpilogueISK_SL_SL_NS1G_6thread17LinearCombinationISK_Li1EffLNS1L_9ScaleType4KindE0ELNS_15FloatRoundStyleE2ESK_EENS1_15EpilogueDefaultEEEEEvvEEEEvNT_6ParamsE,"a",@progbits
	.sectionflags	@""
	.align	4
.nv.constant0._ZN7cutlass13device_kernelINS_4gemm6kernel13GemmUniversalIN4cute5tupleIJiiiiEEENS1_10collective13CollectiveMmaINS1_34MainloopSm90TmaGmmaWarpSpecializedILi5ENS5_IJNS4_1CILi1EEENSA_ILi2EEESB_EEENS1_32KernelTmaWarpSpecializedPingpongEEENS5_IJNSA_ILi64EEENSA_ILi256EEENSA_ILi32EEEEEENS_10tfloat32_tENS5_IJlSB_lEEESK_SL_NS4_8TiledMMAINS4_8MMA_AtomIJNS4_4SM904GMMA30MMA_64x256x8_F32TF32TF32_SS_TNILNSP_7ScaleInE1ELSR_1EEEEEENS4_6LayoutINS5_IJSB_SB_SB_EEENS5_IJNSA_ILi0EEESW_SW_EEEEENS5_IJNS4_10UnderscoreESZ_SZ_EEEEENS4_23SM90_TMA_LOAD_MULTICASTENS4_14ComposedLayoutINS4_7SwizzleILi3ELi4ELi3EEENS4_18smem_ptr_flag_bitsILi32EEENSU_INS5_IJNSA_ILi8EEESI_EEENS5_IJSI_SB_EEEEEEEvNS4_8identityENS4_13SM90_TMA_LOADES1C_vS1D_EENS_8epilogue10collective6detail29Sm90TmaWarpSpecializedAdapterINS1H_15DefaultEpilogueISK_SL_SL_NS1G_6thread17LinearCombinationISK_Li1EffLNS1L_9ScaleType4KindE0ELNS_15FloatRoundStyleE2ESK_EENS1_15EpilogueDefaultEEEEEvvEEEEvNT_6ParamsE:
	.zero		1664


//--------------------- SYMBOLS --------------------------

	.type		.nv.reservedSmem.offset0,@object
	.size		.nv.reservedSmem.offset0,0x4
	.type		__assertfail,@function
